//
// Generated by NVIDIA NVVM Compiler
//
// Compiler Build ID: CL-36424714
// Cuda compilation tools, release 13.0, V13.0.88
// Based on NVVM 20.0.0
//

.version 9.0
.target sm_100
.address_size 64

	// .globl	_Z5sgemmILi128ELi64ELi16ELi16ELi8EEviiiffPKfS1_Pf
// _ZZ5sgemmILi128ELi64ELi16ELi16ELi8EEviiiffPKfS1_PfE5tileA has been demoted
// _ZZ5sgemmILi128ELi64ELi16ELi16ELi8EEviiiffPKfS1_PfE5tileB has been demoted

.visible .entry _Z5sgemmILi128ELi64ELi16ELi16ELi8EEviiiffPKfS1_Pf(
	.param .u32 _Z5sgemmILi128ELi64ELi16ELi16ELi8EEviiiffPKfS1_Pf_param_0,
	.param .u32 _Z5sgemmILi128ELi64ELi16ELi16ELi8EEviiiffPKfS1_Pf_param_1,
	.param .u32 _Z5sgemmILi128ELi64ELi16ELi16ELi8EEviiiffPKfS1_Pf_param_2,
	.param .f32 _Z5sgemmILi128ELi64ELi16ELi16ELi8EEviiiffPKfS1_Pf_param_3,
	.param .f32 _Z5sgemmILi128ELi64ELi16ELi16ELi8EEviiiffPKfS1_Pf_param_4,
	.param .u64 .ptr .align 1 _Z5sgemmILi128ELi64ELi16ELi16ELi8EEviiiffPKfS1_Pf_param_5,
	.param .u64 .ptr .align 1 _Z5sgemmILi128ELi64ELi16ELi16ELi8EEviiiffPKfS1_Pf_param_6,
	.param .u64 .ptr .align 1 _Z5sgemmILi128ELi64ELi16ELi16ELi8EEviiiffPKfS1_Pf_param_7
)
.maxntid 128
{
	.reg .pred 	%p<7>;
	.reg .b32 	%r<182>;
	.reg .b32 	%f<1862>;
	.reg .b64 	%rd<372>;
	// demoted variable
	.shared .align 16 .b8 _ZZ5sgemmILi128ELi64ELi16ELi16ELi8EEviiiffPKfS1_PfE5tileA[8192];
	// demoted variable
	.shared .align 16 .b8 _ZZ5sgemmILi128ELi64ELi16ELi16ELi8EEviiiffPKfS1_PfE5tileB[8192];
	ld.param.u32 	%r29, [_Z5sgemmILi128ELi64ELi16ELi16ELi8EEviiiffPKfS1_Pf_param_0];
	ld.param.u32 	%r30, [_Z5sgemmILi128ELi64ELi16ELi16ELi8EEviiiffPKfS1_Pf_param_2];
	ld.param.f32 	%f321, [_Z5sgemmILi128ELi64ELi16ELi16ELi8EEviiiffPKfS1_Pf_param_3];
	ld.param.u64 	%rd33, [_Z5sgemmILi128ELi64ELi16ELi16ELi8EEviiiffPKfS1_Pf_param_5];
	ld.param.u64 	%rd34, [_Z5sgemmILi128ELi64ELi16ELi16ELi8EEviiiffPKfS1_Pf_param_6];
	cvta.to.global.u64 	%rd35, %rd34;
	cvta.to.global.u64 	%rd36, %rd33;
	mov.u32 	%r31, %ctaid.x;
	shl.b32 	%r32, %r31, 7;
	mul.wide.u32 	%rd37, %r32, 4;
	add.s64 	%rd370, %rd36, %rd37;
	mov.u32 	%r33, %ctaid.y;
	shl.b32 	%r34, %r33, 6;
	mul.lo.s32 	%r35, %r30, %r34;
	mul.wide.u32 	%rd38, %r35, 4;
	add.s64 	%rd371, %rd35, %rd38;
	mad.lo.s32 	%r1, %r29, %r34, %r32;
	mov.u32 	%r2, %tid.y;
	mov.u32 	%r3, %tid.x;
	mul.lo.s32 	%r4, %r2, %r29;
	shl.b32 	%r36, %r2, 9;
	mov.u32 	%r37, _ZZ5sgemmILi128ELi64ELi16ELi16ELi8EEviiiffPKfS1_PfE5tileA;
	add.s32 	%r38, %r37, %r36;
	add.s32 	%r5, %r4, %r3;
	mul.wide.u32 	%rd39, %r5, 4;
	add.s64 	%rd40, %rd370, %rd39;
	ld.global.f32 	%f324, [%rd40];
	shl.b32 	%r39, %r3, 4;
	add.s32 	%r6, %r38, %r39;
	add.s32 	%r40, %r5, 16;
	mul.wide.u32 	%rd41, %r40, 4;
	add.s64 	%rd42, %rd370, %rd41;
	ld.global.f32 	%f325, [%rd42];
	add.s32 	%r41, %r5, 32;
	mul.wide.u32 	%rd43, %r41, 4;
	add.s64 	%rd44, %rd370, %rd43;
	ld.global.f32 	%f326, [%rd44];
	add.s32 	%r42, %r5, 48;
	mul.wide.u32 	%rd45, %r42, 4;
	add.s64 	%rd46, %rd370, %rd45;
	ld.global.f32 	%f327, [%rd46];
	st.shared.v4.f32 	[%r6], {%f324, %f325, %f326, %f327};
	add.s32 	%r43, %r5, 64;
	mul.wide.u32 	%rd47, %r43, 4;
	add.s64 	%rd48, %rd370, %rd47;
	ld.global.f32 	%f328, [%rd48];
	add.s32 	%r44, %r5, 80;
	mul.wide.u32 	%rd49, %r44, 4;
	add.s64 	%rd50, %rd370, %rd49;
	ld.global.f32 	%f329, [%rd50];
	add.s32 	%r45, %r5, 96;
	mul.wide.u32 	%rd51, %r45, 4;
	add.s64 	%rd52, %rd370, %rd51;
	ld.global.f32 	%f330, [%rd52];
	add.s32 	%r46, %r5, 112;
	mul.wide.u32 	%rd53, %r46, 4;
	add.s64 	%rd54, %rd370, %rd53;
	ld.global.f32 	%f331, [%rd54];
	st.shared.v4.f32 	[%r6+256], {%f328, %f329, %f330, %f331};
	shl.b32 	%r7, %r29, 3;
	add.s32 	%r8, %r4, %r7;
	add.s32 	%r9, %r8, %r3;
	mul.wide.u32 	%rd55, %r9, 4;
	add.s64 	%rd56, %rd370, %rd55;
	ld.global.f32 	%f332, [%rd56];
	add.s32 	%r47, %r9, 16;
	mul.wide.u32 	%rd57, %r47, 4;
	add.s64 	%rd58, %rd370, %rd57;
	ld.global.f32 	%f333, [%rd58];
	add.s32 	%r48, %r9, 32;
	mul.wide.u32 	%rd59, %r48, 4;
	add.s64 	%rd60, %rd370, %rd59;
	ld.global.f32 	%f334, [%rd60];
	add.s32 	%r49, %r9, 48;
	mul.wide.u32 	%rd61, %r49, 4;
	add.s64 	%rd62, %rd370, %rd61;
	ld.global.f32 	%f335, [%rd62];
	st.shared.v4.f32 	[%r6+4096], {%f332, %f333, %f334, %f335};
	add.s32 	%r50, %r9, 64;
	mul.wide.u32 	%rd63, %r50, 4;
	add.s64 	%rd64, %rd370, %rd63;
	ld.global.f32 	%f336, [%rd64];
	add.s32 	%r51, %r9, 80;
	mul.wide.u32 	%rd65, %r51, 4;
	add.s64 	%rd66, %rd370, %rd65;
	ld.global.f32 	%f337, [%rd66];
	add.s32 	%r52, %r9, 96;
	mul.wide.u32 	%rd67, %r52, 4;
	add.s64 	%rd68, %rd370, %rd67;
	ld.global.f32 	%f338, [%rd68];
	add.s32 	%r53, %r9, 112;
	mul.wide.u32 	%rd69, %r53, 4;
	add.s64 	%rd70, %rd370, %rd69;
	ld.global.f32 	%f339, [%rd70];
	st.shared.v4.f32 	[%r6+4352], {%f336, %f337, %f338, %f339};
	mad.lo.s32 	%r10, %r2, %r30, %r3;
	mul.wide.u32 	%rd71, %r10, 4;
	add.s64 	%rd72, %rd371, %rd71;
	ld.global.f32 	%f340, [%rd72];
	shl.b32 	%r54, %r2, 8;
	mov.u32 	%r55, _ZZ5sgemmILi128ELi64ELi16ELi16ELi8EEviiiffPKfS1_PfE5tileB;
	add.s32 	%r56, %r55, %r54;
	add.s32 	%r57, %r56, %r39;
	shl.b32 	%r58, %r30, 3;
	add.s32 	%r11, %r10, %r58;
	mul.wide.u32 	%rd73, %r11, 4;
	add.s64 	%rd74, %rd371, %rd73;
	ld.global.f32 	%f341, [%rd74];
	shl.b32 	%r59, %r30, 4;
	add.s32 	%r12, %r10, %r59;
	mul.wide.u32 	%rd75, %r12, 4;
	add.s64 	%rd76, %rd371, %rd75;
	ld.global.f32 	%f342, [%rd76];
	add.s32 	%r13, %r12, %r58;
	mul.wide.u32 	%rd77, %r13, 4;
	add.s64 	%rd78, %rd371, %rd77;
	ld.global.f32 	%f343, [%rd78];
	st.shared.v4.f32 	[%r57], {%f340, %f341, %f342, %f343};
	shl.b32 	%r60, %r30, 5;
	add.s32 	%r14, %r10, %r60;
	mul.wide.u32 	%rd79, %r14, 4;
	add.s64 	%rd80, %rd371, %rd79;
	ld.global.f32 	%f344, [%rd80];
	add.s32 	%r15, %r14, %r58;
	mul.wide.u32 	%rd81, %r15, 4;
	add.s64 	%rd82, %rd371, %rd81;
	ld.global.f32 	%f345, [%rd82];
	add.s32 	%r16, %r14, %r59;
	mul.wide.u32 	%rd83, %r16, 4;
	add.s64 	%rd84, %rd371, %rd83;
	ld.global.f32 	%f346, [%rd84];
	add.s32 	%r17, %r16, %r58;
	mul.wide.u32 	%rd85, %r17, 4;
	add.s64 	%rd86, %rd371, %rd85;
	ld.global.f32 	%f347, [%rd86];
	st.shared.v4.f32 	[%r57+2048], {%f344, %f345, %f346, %f347};
	bar.sync 	0;
	add.s32 	%r18, %r30, 15;
	setp.lt.s32 	%p1, %r30, 1;
	mov.f32 	%f1694, 0f00000000;
	mov.f32 	%f1695, %f1694;
	mov.f32 	%f1696, %f1694;
	mov.f32 	%f1697, %f1694;
	mov.f32 	%f1698, %f1694;
	mov.f32 	%f1699, %f1694;
	mov.f32 	%f1700, %f1694;
	mov.f32 	%f1701, %f1694;
	mov.f32 	%f1702, %f1694;
	mov.f32 	%f1703, %f1694;
	mov.f32 	%f1704, %f1694;
	mov.f32 	%f1705, %f1694;
	mov.f32 	%f1706, %f1694;
	mov.f32 	%f1707, %f1694;
	mov.f32 	%f1708, %f1694;
	mov.f32 	%f1709, %f1694;
	mov.f32 	%f1710, %f1694;
	mov.f32 	%f1711, %f1694;
	mov.f32 	%f1712, %f1694;
	mov.f32 	%f1713, %f1694;
	mov.f32 	%f1714, %f1694;
	mov.f32 	%f1715, %f1694;
	mov.f32 	%f1716, %f1694;
	mov.f32 	%f1717, %f1694;
	mov.f32 	%f1718, %f1694;
	mov.f32 	%f1719, %f1694;
	mov.f32 	%f1720, %f1694;
	mov.f32 	%f1721, %f1694;
	mov.f32 	%f1722, %f1694;
	mov.f32 	%f1723, %f1694;
	mov.f32 	%f1724, %f1694;
	mov.f32 	%f1725, %f1694;
	mov.f32 	%f1726, %f1694;
	mov.f32 	%f1727, %f1694;
	mov.f32 	%f1728, %f1694;
	mov.f32 	%f1729, %f1694;
	mov.f32 	%f1730, %f1694;
	mov.f32 	%f1731, %f1694;
	mov.f32 	%f1732, %f1694;
	mov.f32 	%f1733, %f1694;
	mov.f32 	%f1734, %f1694;
	mov.f32 	%f1735, %f1694;
	mov.f32 	%f1736, %f1694;
	mov.f32 	%f1737, %f1694;
	mov.f32 	%f1738, %f1694;
	mov.f32 	%f1739, %f1694;
	mov.f32 	%f1740, %f1694;
	mov.f32 	%f1741, %f1694;
	mov.f32 	%f1742, %f1694;
	mov.f32 	%f1743, %f1694;
	mov.f32 	%f1744, %f1694;
	mov.f32 	%f1745, %f1694;
	mov.f32 	%f1746, %f1694;
	mov.f32 	%f1747, %f1694;
	mov.f32 	%f1748, %f1694;
	mov.f32 	%f1749, %f1694;
	mov.f32 	%f1750, %f1694;
	mov.f32 	%f1751, %f1694;
	mov.f32 	%f1752, %f1694;
	mov.f32 	%f1753, %f1694;
	mov.f32 	%f1754, %f1694;
	mov.f32 	%f1755, %f1694;
	mov.f32 	%f1756, %f1694;
	mov.f32 	%f1757, %f1694;
	@%p1 bra 	$L__BB0_11;
	shr.s32 	%r62, %r18, 31;
	shr.u32 	%r63, %r62, 28;
	add.s32 	%r64, %r18, %r63;
	shr.s32 	%r65, %r64, 4;
	neg.s32 	%r180, %r65;
	shl.b32 	%r66, %r29, 4;
	max.s32 	%r67, %r65, 1;
	add.s32 	%r68, %r5, %r66;
	add.s32 	%r69, %r68, 16;
	add.s32 	%r70, %r68, 32;
	add.s32 	%r71, %r68, 48;
	add.s32 	%r72, %r68, 64;
	add.s32 	%r73, %r68, 80;
	add.s32 	%r74, %r68, 96;
	add.s32 	%r75, %r68, 112;
	add.s32 	%r76, %r10, 16;
	add.s32 	%r77, %r11, 16;
	add.s32 	%r78, %r12, 16;
	add.s32 	%r79, %r13, 16;
	add.s32 	%r80, %r14, 16;
	add.s32 	%r81, %r15, 16;
	add.s32 	%r82, %r16, 16;
	add.s32 	%r83, %r17, 16;
	add.s32 	%r19, %r37, %r39;
	add.s32 	%r86, %r68, %r7;
	add.s32 	%r87, %r86, 16;
	add.s32 	%r88, %r86, 32;
	add.s32 	%r89, %r86, 48;
	add.s32 	%r90, %r86, 64;
	add.s32 	%r91, %r86, 80;
	add.s32 	%r92, %r86, 96;
	add.s32 	%r93, %r86, 112;
	mul.wide.u32 	%rd3, %r93, 4;
	mul.wide.s32 	%rd4, %r66, 4;
	mul.wide.u32 	%rd5, %r92, 4;
	mul.wide.u32 	%rd6, %r91, 4;
	mul.wide.u32 	%rd7, %r90, 4;
	mul.wide.u32 	%rd8, %r89, 4;
	mul.wide.u32 	%rd9, %r88, 4;
	mul.wide.u32 	%rd10, %r87, 4;
	mul.wide.u32 	%rd11, %r86, 4;
	mul.wide.u32 	%rd12, %r75, 4;
	mul.wide.u32 	%rd13, %r74, 4;
	mul.wide.u32 	%rd14, %r73, 4;
	mul.wide.u32 	%rd15, %r72, 4;
	mul.wide.u32 	%rd16, %r68, 4;
	mul.wide.u32 	%rd17, %r69, 4;
	mul.wide.u32 	%rd18, %r70, 4;
	mul.wide.u32 	%rd19, %r71, 4;
	mul.wide.u32 	%rd20, %r83, 4;
	mul.wide.u32 	%rd21, %r82, 4;
	mul.wide.u32 	%rd22, %r81, 4;
	mul.wide.u32 	%rd23, %r80, 4;
	mul.wide.u32 	%rd24, %r76, 4;
	mul.wide.u32 	%rd25, %r77, 4;
	mul.wide.u32 	%rd26, %r78, 4;
	mul.wide.u32 	%rd27, %r79, 4;
	neg.s32 	%r179, %r67;
	mov.b32 	%r181, 0;
	mov.f32 	%f1694, 0f00000000;
	mov.f32 	%f1838, %f1694;
	mov.f32 	%f1839, %f1694;
	mov.f32 	%f1840, %f1694;
	mov.f32 	%f1841, %f1694;
	mov.f32 	%f1842, %f1694;
	mov.f32 	%f1843, %f1694;
	mov.f32 	%f1844, %f1694;
	mov.f32 	%f1845, %f1694;
	mov.f32 	%f1766, %f1694;
	mov.f32 	%f1767, %f1694;
	mov.f32 	%f1768, %f1694;
	mov.f32 	%f1769, %f1694;
	mov.f32 	%f1770, %f1694;
	mov.f32 	%f1771, %f1694;
	mov.f32 	%f1772, %f1694;
	mov.f32 	%f1773, %f1694;
$L__BB0_2:
	setp.eq.s32 	%p2, %r180, 0;
	@%p2 bra 	$L__BB0_4;
	add.s64 	%rd87, %rd370, %rd16;
	ld.global.f32 	%f1845, [%rd87];
	add.s64 	%rd88, %rd370, %rd17;
	ld.global.f32 	%f1844, [%rd88];
	add.s64 	%rd89, %rd370, %rd18;
	ld.global.f32 	%f1843, [%rd89];
	add.s64 	%rd90, %rd370, %rd19;
	ld.global.f32 	%f1842, [%rd90];
	add.s64 	%rd91, %rd370, %rd15;
	ld.global.f32 	%f1841, [%rd91];
	add.s64 	%rd92, %rd370, %rd14;
	ld.global.f32 	%f1840, [%rd92];
	add.s64 	%rd93, %rd370, %rd13;
	ld.global.f32 	%f1839, [%rd93];
	add.s64 	%rd94, %rd370, %rd12;
	ld.global.f32 	%f1838, [%rd94];
$L__BB0_4:
	@%p2 bra 	$L__BB0_6;
	add.s64 	%rd95, %rd371, %rd24;
	ld.global.f32 	%f1773, [%rd95];
	add.s64 	%rd96, %rd371, %rd25;
	ld.global.f32 	%f1772, [%rd96];
	add.s64 	%rd97, %rd371, %rd26;
	ld.global.f32 	%f1771, [%rd97];
	add.s64 	%rd98, %rd371, %rd27;
	ld.global.f32 	%f1770, [%rd98];
	add.s64 	%rd99, %rd371, %rd23;
	ld.global.f32 	%f1769, [%rd99];
	add.s64 	%rd100, %rd371, %rd22;
	ld.global.f32 	%f1768, [%rd100];
	add.s64 	%rd101, %rd371, %rd21;
	ld.global.f32 	%f1767, [%rd101];
	add.s64 	%rd102, %rd371, %rd20;
	ld.global.f32 	%f1766, [%rd102];
$L__BB0_6:
	ld.shared.v4.f32 	{%f349, %f350, %f351, %f352}, [%r19];
	ld.shared.v4.f32 	{%f353, %f354, %f355, %f356}, [%r19+256];
	shl.b32 	%r94, %r181, 12;
	and.b32  	%r95, %r94, 4096;
	mov.u32 	%r96, _ZZ5sgemmILi128ELi64ELi16ELi16ELi8EEviiiffPKfS1_PfE5tileB;
	add.s32 	%r97, %r96, %r95;
	shl.b32 	%r98, %r2, 8;
	add.s32 	%r25, %r97, %r98;
	ld.shared.v4.f32 	{%f357, %f358, %f359, %f360}, [%r25];
	ld.shared.v4.f32 	{%f361, %f362, %f363, %f364}, [%r25+2048];
	fma.rn.f32 	%f365, %f349, %f357, %f1757;
	fma.rn.f32 	%f366, %f349, %f358, %f1749;
	fma.rn.f32 	%f367, %f349, %f359, %f1741;
	fma.rn.f32 	%f368, %f349, %f360, %f1733;
	fma.rn.f32 	%f369, %f349, %f361, %f1725;
	fma.rn.f32 	%f370, %f349, %f362, %f1717;
	fma.rn.f32 	%f371, %f349, %f363, %f1709;
	fma.rn.f32 	%f372, %f349, %f364, %f1701;
	fma.rn.f32 	%f373, %f350, %f357, %f1756;
	fma.rn.f32 	%f374, %f350, %f358, %f1748;
	fma.rn.f32 	%f375, %f350, %f359, %f1740;
	fma.rn.f32 	%f376, %f350, %f360, %f1732;
	fma.rn.f32 	%f377, %f350, %f361, %f1724;
	fma.rn.f32 	%f378, %f350, %f362, %f1716;
	fma.rn.f32 	%f379, %f350, %f363, %f1708;
	fma.rn.f32 	%f380, %f350, %f364, %f1700;
	fma.rn.f32 	%f381, %f351, %f357, %f1755;
	fma.rn.f32 	%f382, %f351, %f358, %f1747;
	fma.rn.f32 	%f383, %f351, %f359, %f1739;
	fma.rn.f32 	%f384, %f351, %f360, %f1731;
	fma.rn.f32 	%f385, %f351, %f361, %f1723;
	fma.rn.f32 	%f386, %f351, %f362, %f1715;
	fma.rn.f32 	%f387, %f351, %f363, %f1707;
	fma.rn.f32 	%f388, %f351, %f364, %f1699;
	fma.rn.f32 	%f389, %f352, %f357, %f1754;
	fma.rn.f32 	%f390, %f352, %f358, %f1746;
	fma.rn.f32 	%f391, %f352, %f359, %f1738;
	fma.rn.f32 	%f392, %f352, %f360, %f1730;
	fma.rn.f32 	%f393, %f352, %f361, %f1722;
	fma.rn.f32 	%f394, %f352, %f362, %f1714;
	fma.rn.f32 	%f395, %f352, %f363, %f1706;
	fma.rn.f32 	%f396, %f352, %f364, %f1698;
	fma.rn.f32 	%f397, %f353, %f357, %f1753;
	fma.rn.f32 	%f398, %f353, %f358, %f1745;
	fma.rn.f32 	%f399, %f353, %f359, %f1737;
	fma.rn.f32 	%f400, %f353, %f360, %f1729;
	fma.rn.f32 	%f401, %f353, %f361, %f1721;
	fma.rn.f32 	%f402, %f353, %f362, %f1713;
	fma.rn.f32 	%f403, %f353, %f363, %f1705;
	fma.rn.f32 	%f404, %f353, %f364, %f1697;
	fma.rn.f32 	%f405, %f354, %f357, %f1752;
	fma.rn.f32 	%f406, %f354, %f358, %f1744;
	fma.rn.f32 	%f407, %f354, %f359, %f1736;
	fma.rn.f32 	%f408, %f354, %f360, %f1728;
	fma.rn.f32 	%f409, %f354, %f361, %f1720;
	fma.rn.f32 	%f410, %f354, %f362, %f1712;
	fma.rn.f32 	%f411, %f354, %f363, %f1704;
	fma.rn.f32 	%f412, %f354, %f364, %f1696;
	fma.rn.f32 	%f413, %f355, %f357, %f1751;
	fma.rn.f32 	%f414, %f355, %f358, %f1743;
	fma.rn.f32 	%f415, %f355, %f359, %f1735;
	fma.rn.f32 	%f416, %f355, %f360, %f1727;
	fma.rn.f32 	%f417, %f355, %f361, %f1719;
	fma.rn.f32 	%f418, %f355, %f362, %f1711;
	fma.rn.f32 	%f419, %f355, %f363, %f1703;
	fma.rn.f32 	%f420, %f355, %f364, %f1695;
	fma.rn.f32 	%f421, %f356, %f357, %f1750;
	fma.rn.f32 	%f422, %f356, %f358, %f1742;
	fma.rn.f32 	%f423, %f356, %f359, %f1734;
	fma.rn.f32 	%f424, %f356, %f360, %f1726;
	fma.rn.f32 	%f425, %f356, %f361, %f1718;
	fma.rn.f32 	%f426, %f356, %f362, %f1710;
	fma.rn.f32 	%f427, %f356, %f363, %f1702;
	fma.rn.f32 	%f428, %f356, %f364, %f1694;
	ld.shared.v4.f32 	{%f429, %f430, %f431, %f432}, [%r19+512];
	ld.shared.v4.f32 	{%f433, %f434, %f435, %f436}, [%r19+768];
	ld.shared.v4.f32 	{%f437, %f438, %f439, %f440}, [%r25+16];
	ld.shared.v4.f32 	{%f441, %f442, %f443, %f444}, [%r25+2064];
	fma.rn.f32 	%f445, %f429, %f437, %f365;
	fma.rn.f32 	%f446, %f429, %f438, %f366;
	fma.rn.f32 	%f447, %f429, %f439, %f367;
	fma.rn.f32 	%f448, %f429, %f440, %f368;
	fma.rn.f32 	%f449, %f429, %f441, %f369;
	fma.rn.f32 	%f450, %f429, %f442, %f370;
	fma.rn.f32 	%f451, %f429, %f443, %f371;
	fma.rn.f32 	%f452, %f429, %f444, %f372;
	fma.rn.f32 	%f453, %f430, %f437, %f373;
	fma.rn.f32 	%f454, %f430, %f438, %f374;
	fma.rn.f32 	%f455, %f430, %f439, %f375;
	fma.rn.f32 	%f456, %f430, %f440, %f376;
	fma.rn.f32 	%f457, %f430, %f441, %f377;
	fma.rn.f32 	%f458, %f430, %f442, %f378;
	fma.rn.f32 	%f459, %f430, %f443, %f379;
	fma.rn.f32 	%f460, %f430, %f444, %f380;
	fma.rn.f32 	%f461, %f431, %f437, %f381;
	fma.rn.f32 	%f462, %f431, %f438, %f382;
	fma.rn.f32 	%f463, %f431, %f439, %f383;
	fma.rn.f32 	%f464, %f431, %f440, %f384;
	fma.rn.f32 	%f465, %f431, %f441, %f385;
	fma.rn.f32 	%f466, %f431, %f442, %f386;
	fma.rn.f32 	%f467, %f431, %f443, %f387;
	fma.rn.f32 	%f468, %f431, %f444, %f388;
	fma.rn.f32 	%f469, %f432, %f437, %f389;
	fma.rn.f32 	%f470, %f432, %f438, %f390;
	fma.rn.f32 	%f471, %f432, %f439, %f391;
	fma.rn.f32 	%f472, %f432, %f440, %f392;
	fma.rn.f32 	%f473, %f432, %f441, %f393;
	fma.rn.f32 	%f474, %f432, %f442, %f394;
	fma.rn.f32 	%f475, %f432, %f443, %f395;
	fma.rn.f32 	%f476, %f432, %f444, %f396;
	fma.rn.f32 	%f477, %f433, %f437, %f397;
	fma.rn.f32 	%f478, %f433, %f438, %f398;
	fma.rn.f32 	%f479, %f433, %f439, %f399;
	fma.rn.f32 	%f480, %f433, %f440, %f400;
	fma.rn.f32 	%f481, %f433, %f441, %f401;
	fma.rn.f32 	%f482, %f433, %f442, %f402;
	fma.rn.f32 	%f483, %f433, %f443, %f403;
	fma.rn.f32 	%f484, %f433, %f444, %f404;
	fma.rn.f32 	%f485, %f434, %f437, %f405;
	fma.rn.f32 	%f486, %f434, %f438, %f406;
	fma.rn.f32 	%f487, %f434, %f439, %f407;
	fma.rn.f32 	%f488, %f434, %f440, %f408;
	fma.rn.f32 	%f489, %f434, %f441, %f409;
	fma.rn.f32 	%f490, %f434, %f442, %f410;
	fma.rn.f32 	%f491, %f434, %f443, %f411;
	fma.rn.f32 	%f492, %f434, %f444, %f412;
	fma.rn.f32 	%f493, %f435, %f437, %f413;
	fma.rn.f32 	%f494, %f435, %f438, %f414;
	fma.rn.f32 	%f495, %f435, %f439, %f415;
	fma.rn.f32 	%f496, %f435, %f440, %f416;
	fma.rn.f32 	%f497, %f435, %f441, %f417;
	fma.rn.f32 	%f498, %f435, %f442, %f418;
	fma.rn.f32 	%f499, %f435, %f443, %f419;
	fma.rn.f32 	%f500, %f435, %f444, %f420;
	fma.rn.f32 	%f501, %f436, %f437, %f421;
	fma.rn.f32 	%f502, %f436, %f438, %f422;
	fma.rn.f32 	%f503, %f436, %f439, %f423;
	fma.rn.f32 	%f504, %f436, %f440, %f424;
	fma.rn.f32 	%f505, %f436, %f441, %f425;
	fma.rn.f32 	%f506, %f436, %f442, %f426;
	fma.rn.f32 	%f507, %f436, %f443, %f427;
	fma.rn.f32 	%f508, %f436, %f444, %f428;
	ld.shared.v4.f32 	{%f509, %f510, %f511, %f512}, [%r19+1024];
	ld.shared.v4.f32 	{%f513, %f514, %f515, %f516}, [%r19+1280];
	ld.shared.v4.f32 	{%f517, %f518, %f519, %f520}, [%r25+32];
	ld.shared.v4.f32 	{%f521, %f522, %f523, %f524}, [%r25+2080];
	fma.rn.f32 	%f525, %f509, %f517, %f445;
	fma.rn.f32 	%f526, %f509, %f518, %f446;
	fma.rn.f32 	%f527, %f509, %f519, %f447;
	fma.rn.f32 	%f528, %f509, %f520, %f448;
	fma.rn.f32 	%f529, %f509, %f521, %f449;
	fma.rn.f32 	%f530, %f509, %f522, %f450;
	fma.rn.f32 	%f531, %f509, %f523, %f451;
	fma.rn.f32 	%f532, %f509, %f524, %f452;
	fma.rn.f32 	%f533, %f510, %f517, %f453;
	fma.rn.f32 	%f534, %f510, %f518, %f454;
	fma.rn.f32 	%f535, %f510, %f519, %f455;
	fma.rn.f32 	%f536, %f510, %f520, %f456;
	fma.rn.f32 	%f537, %f510, %f521, %f457;
	fma.rn.f32 	%f538, %f510, %f522, %f458;
	fma.rn.f32 	%f539, %f510, %f523, %f459;
	fma.rn.f32 	%f540, %f510, %f524, %f460;
	fma.rn.f32 	%f541, %f511, %f517, %f461;
	fma.rn.f32 	%f542, %f511, %f518, %f462;
	fma.rn.f32 	%f543, %f511, %f519, %f463;
	fma.rn.f32 	%f544, %f511, %f520, %f464;
	fma.rn.f32 	%f545, %f511, %f521, %f465;
	fma.rn.f32 	%f546, %f511, %f522, %f466;
	fma.rn.f32 	%f547, %f511, %f523, %f467;
	fma.rn.f32 	%f548, %f511, %f524, %f468;
	fma.rn.f32 	%f549, %f512, %f517, %f469;
	fma.rn.f32 	%f550, %f512, %f518, %f470;
	fma.rn.f32 	%f551, %f512, %f519, %f471;
	fma.rn.f32 	%f552, %f512, %f520, %f472;
	fma.rn.f32 	%f553, %f512, %f521, %f473;
	fma.rn.f32 	%f554, %f512, %f522, %f474;
	fma.rn.f32 	%f555, %f512, %f523, %f475;
	fma.rn.f32 	%f556, %f512, %f524, %f476;
	fma.rn.f32 	%f557, %f513, %f517, %f477;
	fma.rn.f32 	%f558, %f513, %f518, %f478;
	fma.rn.f32 	%f559, %f513, %f519, %f479;
	fma.rn.f32 	%f560, %f513, %f520, %f480;
	fma.rn.f32 	%f561, %f513, %f521, %f481;
	fma.rn.f32 	%f562, %f513, %f522, %f482;
	fma.rn.f32 	%f563, %f513, %f523, %f483;
	fma.rn.f32 	%f564, %f513, %f524, %f484;
	fma.rn.f32 	%f565, %f514, %f517, %f485;
	fma.rn.f32 	%f566, %f514, %f518, %f486;
	fma.rn.f32 	%f567, %f514, %f519, %f487;
	fma.rn.f32 	%f568, %f514, %f520, %f488;
	fma.rn.f32 	%f569, %f514, %f521, %f489;
	fma.rn.f32 	%f570, %f514, %f522, %f490;
	fma.rn.f32 	%f571, %f514, %f523, %f491;
	fma.rn.f32 	%f572, %f514, %f524, %f492;
	fma.rn.f32 	%f573, %f515, %f517, %f493;
	fma.rn.f32 	%f574, %f515, %f518, %f494;
	fma.rn.f32 	%f575, %f515, %f519, %f495;
	fma.rn.f32 	%f576, %f515, %f520, %f496;
	fma.rn.f32 	%f577, %f515, %f521, %f497;
	fma.rn.f32 	%f578, %f515, %f522, %f498;
	fma.rn.f32 	%f579, %f515, %f523, %f499;
	fma.rn.f32 	%f580, %f515, %f524, %f500;
	fma.rn.f32 	%f581, %f516, %f517, %f501;
	fma.rn.f32 	%f582, %f516, %f518, %f502;
	fma.rn.f32 	%f583, %f516, %f519, %f503;
	fma.rn.f32 	%f584, %f516, %f520, %f504;
	fma.rn.f32 	%f585, %f516, %f521, %f505;
	fma.rn.f32 	%f586, %f516, %f522, %f506;
	fma.rn.f32 	%f587, %f516, %f523, %f507;
	fma.rn.f32 	%f588, %f516, %f524, %f508;
	ld.shared.v4.f32 	{%f589, %f590, %f591, %f592}, [%r19+1536];
	ld.shared.v4.f32 	{%f593, %f594, %f595, %f596}, [%r19+1792];
	ld.shared.v4.f32 	{%f597, %f598, %f599, %f600}, [%r25+48];
	ld.shared.v4.f32 	{%f601, %f602, %f603, %f604}, [%r25+2096];
	fma.rn.f32 	%f605, %f589, %f597, %f525;
	fma.rn.f32 	%f606, %f589, %f598, %f526;
	fma.rn.f32 	%f607, %f589, %f599, %f527;
	fma.rn.f32 	%f608, %f589, %f600, %f528;
	fma.rn.f32 	%f609, %f589, %f601, %f529;
	fma.rn.f32 	%f610, %f589, %f602, %f530;
	fma.rn.f32 	%f611, %f589, %f603, %f531;
	fma.rn.f32 	%f612, %f589, %f604, %f532;
	fma.rn.f32 	%f613, %f590, %f597, %f533;
	fma.rn.f32 	%f614, %f590, %f598, %f534;
	fma.rn.f32 	%f615, %f590, %f599, %f535;
	fma.rn.f32 	%f616, %f590, %f600, %f536;
	fma.rn.f32 	%f617, %f590, %f601, %f537;
	fma.rn.f32 	%f618, %f590, %f602, %f538;
	fma.rn.f32 	%f619, %f590, %f603, %f539;
	fma.rn.f32 	%f620, %f590, %f604, %f540;
	fma.rn.f32 	%f621, %f591, %f597, %f541;
	fma.rn.f32 	%f622, %f591, %f598, %f542;
	fma.rn.f32 	%f623, %f591, %f599, %f543;
	fma.rn.f32 	%f624, %f591, %f600, %f544;
	fma.rn.f32 	%f625, %f591, %f601, %f545;
	fma.rn.f32 	%f626, %f591, %f602, %f546;
	fma.rn.f32 	%f627, %f591, %f603, %f547;
	fma.rn.f32 	%f628, %f591, %f604, %f548;
	fma.rn.f32 	%f629, %f592, %f597, %f549;
	fma.rn.f32 	%f630, %f592, %f598, %f550;
	fma.rn.f32 	%f631, %f592, %f599, %f551;
	fma.rn.f32 	%f632, %f592, %f600, %f552;
	fma.rn.f32 	%f633, %f592, %f601, %f553;
	fma.rn.f32 	%f634, %f592, %f602, %f554;
	fma.rn.f32 	%f635, %f592, %f603, %f555;
	fma.rn.f32 	%f636, %f592, %f604, %f556;
	fma.rn.f32 	%f637, %f593, %f597, %f557;
	fma.rn.f32 	%f638, %f593, %f598, %f558;
	fma.rn.f32 	%f639, %f593, %f599, %f559;
	fma.rn.f32 	%f640, %f593, %f600, %f560;
	fma.rn.f32 	%f641, %f593, %f601, %f561;
	fma.rn.f32 	%f642, %f593, %f602, %f562;
	fma.rn.f32 	%f643, %f593, %f603, %f563;
	fma.rn.f32 	%f644, %f593, %f604, %f564;
	fma.rn.f32 	%f645, %f594, %f597, %f565;
	fma.rn.f32 	%f646, %f594, %f598, %f566;
	fma.rn.f32 	%f647, %f594, %f599, %f567;
	fma.rn.f32 	%f648, %f594, %f600, %f568;
	fma.rn.f32 	%f649, %f594, %f601, %f569;
	fma.rn.f32 	%f650, %f594, %f602, %f570;
	fma.rn.f32 	%f651, %f594, %f603, %f571;
	fma.rn.f32 	%f652, %f594, %f604, %f572;
	fma.rn.f32 	%f653, %f595, %f597, %f573;
	fma.rn.f32 	%f654, %f595, %f598, %f574;
	fma.rn.f32 	%f655, %f595, %f599, %f575;
	fma.rn.f32 	%f656, %f595, %f600, %f576;
	fma.rn.f32 	%f657, %f595, %f601, %f577;
	fma.rn.f32 	%f658, %f595, %f602, %f578;
	fma.rn.f32 	%f659, %f595, %f603, %f579;
	fma.rn.f32 	%f660, %f595, %f604, %f580;
	fma.rn.f32 	%f661, %f596, %f597, %f581;
	fma.rn.f32 	%f662, %f596, %f598, %f582;
	fma.rn.f32 	%f663, %f596, %f599, %f583;
	fma.rn.f32 	%f664, %f596, %f600, %f584;
	fma.rn.f32 	%f665, %f596, %f601, %f585;
	fma.rn.f32 	%f666, %f596, %f602, %f586;
	fma.rn.f32 	%f667, %f596, %f603, %f587;
	fma.rn.f32 	%f668, %f596, %f604, %f588;
	ld.shared.v4.f32 	{%f669, %f670, %f671, %f672}, [%r19+2048];
	ld.shared.v4.f32 	{%f673, %f674, %f675, %f676}, [%r19+2304];
	ld.shared.v4.f32 	{%f677, %f678, %f679, %f680}, [%r25+64];
	ld.shared.v4.f32 	{%f681, %f682, %f683, %f684}, [%r25+2112];
	fma.rn.f32 	%f685, %f669, %f677, %f605;
	fma.rn.f32 	%f686, %f669, %f678, %f606;
	fma.rn.f32 	%f687, %f669, %f679, %f607;
	fma.rn.f32 	%f688, %f669, %f680, %f608;
	fma.rn.f32 	%f689, %f669, %f681, %f609;
	fma.rn.f32 	%f690, %f669, %f682, %f610;
	fma.rn.f32 	%f691, %f669, %f683, %f611;
	fma.rn.f32 	%f692, %f669, %f684, %f612;
	fma.rn.f32 	%f693, %f670, %f677, %f613;
	fma.rn.f32 	%f694, %f670, %f678, %f614;
	fma.rn.f32 	%f695, %f670, %f679, %f615;
	fma.rn.f32 	%f696, %f670, %f680, %f616;
	fma.rn.f32 	%f697, %f670, %f681, %f617;
	fma.rn.f32 	%f698, %f670, %f682, %f618;
	fma.rn.f32 	%f699, %f670, %f683, %f619;
	fma.rn.f32 	%f700, %f670, %f684, %f620;
	fma.rn.f32 	%f701, %f671, %f677, %f621;
	fma.rn.f32 	%f702, %f671, %f678, %f622;
	fma.rn.f32 	%f703, %f671, %f679, %f623;
	fma.rn.f32 	%f704, %f671, %f680, %f624;
	fma.rn.f32 	%f705, %f671, %f681, %f625;
	fma.rn.f32 	%f706, %f671, %f682, %f626;
	fma.rn.f32 	%f707, %f671, %f683, %f627;
	fma.rn.f32 	%f708, %f671, %f684, %f628;
	fma.rn.f32 	%f709, %f672, %f677, %f629;
	fma.rn.f32 	%f710, %f672, %f678, %f630;
	fma.rn.f32 	%f711, %f672, %f679, %f631;
	fma.rn.f32 	%f712, %f672, %f680, %f632;
	fma.rn.f32 	%f713, %f672, %f681, %f633;
	fma.rn.f32 	%f714, %f672, %f682, %f634;
	fma.rn.f32 	%f715, %f672, %f683, %f635;
	fma.rn.f32 	%f716, %f672, %f684, %f636;
	fma.rn.f32 	%f717, %f673, %f677, %f637;
	fma.rn.f32 	%f718, %f673, %f678, %f638;
	fma.rn.f32 	%f719, %f673, %f679, %f639;
	fma.rn.f32 	%f720, %f673, %f680, %f640;
	fma.rn.f32 	%f721, %f673, %f681, %f641;
	fma.rn.f32 	%f722, %f673, %f682, %f642;
	fma.rn.f32 	%f723, %f673, %f683, %f643;
	fma.rn.f32 	%f724, %f673, %f684, %f644;
	fma.rn.f32 	%f725, %f674, %f677, %f645;
	fma.rn.f32 	%f726, %f674, %f678, %f646;
	fma.rn.f32 	%f727, %f674, %f679, %f647;
	fma.rn.f32 	%f728, %f674, %f680, %f648;
	fma.rn.f32 	%f729, %f674, %f681, %f649;
	fma.rn.f32 	%f730, %f674, %f682, %f650;
	fma.rn.f32 	%f731, %f674, %f683, %f651;
	fma.rn.f32 	%f732, %f674, %f684, %f652;
	fma.rn.f32 	%f733, %f675, %f677, %f653;
	fma.rn.f32 	%f734, %f675, %f678, %f654;
	fma.rn.f32 	%f735, %f675, %f679, %f655;
	fma.rn.f32 	%f736, %f675, %f680, %f656;
	fma.rn.f32 	%f737, %f675, %f681, %f657;
	fma.rn.f32 	%f738, %f675, %f682, %f658;
	fma.rn.f32 	%f739, %f675, %f683, %f659;
	fma.rn.f32 	%f740, %f675, %f684, %f660;
	fma.rn.f32 	%f741, %f676, %f677, %f661;
	fma.rn.f32 	%f742, %f676, %f678, %f662;
	fma.rn.f32 	%f743, %f676, %f679, %f663;
	fma.rn.f32 	%f744, %f676, %f680, %f664;
	fma.rn.f32 	%f745, %f676, %f681, %f665;
	fma.rn.f32 	%f746, %f676, %f682, %f666;
	fma.rn.f32 	%f747, %f676, %f683, %f667;
	fma.rn.f32 	%f748, %f676, %f684, %f668;
	ld.shared.v4.f32 	{%f749, %f750, %f751, %f752}, [%r19+2560];
	ld.shared.v4.f32 	{%f753, %f754, %f755, %f756}, [%r19+2816];
	ld.shared.v4.f32 	{%f757, %f758, %f759, %f760}, [%r25+80];
	ld.shared.v4.f32 	{%f761, %f762, %f763, %f764}, [%r25+2128];
	fma.rn.f32 	%f765, %f749, %f757, %f685;
	fma.rn.f32 	%f766, %f749, %f758, %f686;
	fma.rn.f32 	%f767, %f749, %f759, %f687;
	fma.rn.f32 	%f768, %f749, %f760, %f688;
	fma.rn.f32 	%f769, %f749, %f761, %f689;
	fma.rn.f32 	%f770, %f749, %f762, %f690;
	fma.rn.f32 	%f771, %f749, %f763, %f691;
	fma.rn.f32 	%f772, %f749, %f764, %f692;
	fma.rn.f32 	%f773, %f750, %f757, %f693;
	fma.rn.f32 	%f774, %f750, %f758, %f694;
	fma.rn.f32 	%f775, %f750, %f759, %f695;
	fma.rn.f32 	%f776, %f750, %f760, %f696;
	fma.rn.f32 	%f777, %f750, %f761, %f697;
	fma.rn.f32 	%f778, %f750, %f762, %f698;
	fma.rn.f32 	%f779, %f750, %f763, %f699;
	fma.rn.f32 	%f780, %f750, %f764, %f700;
	fma.rn.f32 	%f781, %f751, %f757, %f701;
	fma.rn.f32 	%f782, %f751, %f758, %f702;
	fma.rn.f32 	%f783, %f751, %f759, %f703;
	fma.rn.f32 	%f784, %f751, %f760, %f704;
	fma.rn.f32 	%f785, %f751, %f761, %f705;
	fma.rn.f32 	%f786, %f751, %f762, %f706;
	fma.rn.f32 	%f787, %f751, %f763, %f707;
	fma.rn.f32 	%f788, %f751, %f764, %f708;
	fma.rn.f32 	%f789, %f752, %f757, %f709;
	fma.rn.f32 	%f790, %f752, %f758, %f710;
	fma.rn.f32 	%f791, %f752, %f759, %f711;
	fma.rn.f32 	%f792, %f752, %f760, %f712;
	fma.rn.f32 	%f793, %f752, %f761, %f713;
	fma.rn.f32 	%f794, %f752, %f762, %f714;
	fma.rn.f32 	%f795, %f752, %f763, %f715;
	fma.rn.f32 	%f796, %f752, %f764, %f716;
	fma.rn.f32 	%f797, %f753, %f757, %f717;
	fma.rn.f32 	%f798, %f753, %f758, %f718;
	fma.rn.f32 	%f799, %f753, %f759, %f719;
	fma.rn.f32 	%f800, %f753, %f760, %f720;
	fma.rn.f32 	%f801, %f753, %f761, %f721;
	fma.rn.f32 	%f802, %f753, %f762, %f722;
	fma.rn.f32 	%f803, %f753, %f763, %f723;
	fma.rn.f32 	%f804, %f753, %f764, %f724;
	fma.rn.f32 	%f805, %f754, %f757, %f725;
	fma.rn.f32 	%f806, %f754, %f758, %f726;
	fma.rn.f32 	%f807, %f754, %f759, %f727;
	fma.rn.f32 	%f808, %f754, %f760, %f728;
	fma.rn.f32 	%f809, %f754, %f761, %f729;
	fma.rn.f32 	%f810, %f754, %f762, %f730;
	fma.rn.f32 	%f811, %f754, %f763, %f731;
	fma.rn.f32 	%f812, %f754, %f764, %f732;
	fma.rn.f32 	%f813, %f755, %f757, %f733;
	fma.rn.f32 	%f814, %f755, %f758, %f734;
	fma.rn.f32 	%f815, %f755, %f759, %f735;
	fma.rn.f32 	%f816, %f755, %f760, %f736;
	fma.rn.f32 	%f817, %f755, %f761, %f737;
	fma.rn.f32 	%f818, %f755, %f762, %f738;
	fma.rn.f32 	%f819, %f755, %f763, %f739;
	fma.rn.f32 	%f820, %f755, %f764, %f740;
	fma.rn.f32 	%f821, %f756, %f757, %f741;
	fma.rn.f32 	%f822, %f756, %f758, %f742;
	fma.rn.f32 	%f823, %f756, %f759, %f743;
	fma.rn.f32 	%f824, %f756, %f760, %f744;
	fma.rn.f32 	%f825, %f756, %f761, %f745;
	fma.rn.f32 	%f826, %f756, %f762, %f746;
	fma.rn.f32 	%f827, %f756, %f763, %f747;
	fma.rn.f32 	%f828, %f756, %f764, %f748;
	ld.shared.v4.f32 	{%f829, %f830, %f831, %f832}, [%r19+3072];
	ld.shared.v4.f32 	{%f833, %f834, %f835, %f836}, [%r19+3328];
	ld.shared.v4.f32 	{%f837, %f838, %f839, %f840}, [%r25+96];
	ld.shared.v4.f32 	{%f841, %f842, %f843, %f844}, [%r25+2144];
	fma.rn.f32 	%f845, %f829, %f837, %f765;
	fma.rn.f32 	%f846, %f829, %f838, %f766;
	fma.rn.f32 	%f847, %f829, %f839, %f767;
	fma.rn.f32 	%f848, %f829, %f840, %f768;
	fma.rn.f32 	%f849, %f829, %f841, %f769;
	fma.rn.f32 	%f850, %f829, %f842, %f770;
	fma.rn.f32 	%f851, %f829, %f843, %f771;
	fma.rn.f32 	%f852, %f829, %f844, %f772;
	fma.rn.f32 	%f853, %f830, %f837, %f773;
	fma.rn.f32 	%f854, %f830, %f838, %f774;
	fma.rn.f32 	%f855, %f830, %f839, %f775;
	fma.rn.f32 	%f856, %f830, %f840, %f776;
	fma.rn.f32 	%f857, %f830, %f841, %f777;
	fma.rn.f32 	%f858, %f830, %f842, %f778;
	fma.rn.f32 	%f859, %f830, %f843, %f779;
	fma.rn.f32 	%f860, %f830, %f844, %f780;
	fma.rn.f32 	%f861, %f831, %f837, %f781;
	fma.rn.f32 	%f862, %f831, %f838, %f782;
	fma.rn.f32 	%f863, %f831, %f839, %f783;
	fma.rn.f32 	%f864, %f831, %f840, %f784;
	fma.rn.f32 	%f865, %f831, %f841, %f785;
	fma.rn.f32 	%f866, %f831, %f842, %f786;
	fma.rn.f32 	%f867, %f831, %f843, %f787;
	fma.rn.f32 	%f868, %f831, %f844, %f788;
	fma.rn.f32 	%f869, %f832, %f837, %f789;
	fma.rn.f32 	%f870, %f832, %f838, %f790;
	fma.rn.f32 	%f871, %f832, %f839, %f791;
	fma.rn.f32 	%f872, %f832, %f840, %f792;
	fma.rn.f32 	%f873, %f832, %f841, %f793;
	fma.rn.f32 	%f874, %f832, %f842, %f794;
	fma.rn.f32 	%f875, %f832, %f843, %f795;
	fma.rn.f32 	%f876, %f832, %f844, %f796;
	fma.rn.f32 	%f877, %f833, %f837, %f797;
	fma.rn.f32 	%f878, %f833, %f838, %f798;
	fma.rn.f32 	%f879, %f833, %f839, %f799;
	fma.rn.f32 	%f880, %f833, %f840, %f800;
	fma.rn.f32 	%f881, %f833, %f841, %f801;
	fma.rn.f32 	%f882, %f833, %f842, %f802;
	fma.rn.f32 	%f883, %f833, %f843, %f803;
	fma.rn.f32 	%f884, %f833, %f844, %f804;
	fma.rn.f32 	%f885, %f834, %f837, %f805;
	fma.rn.f32 	%f886, %f834, %f838, %f806;
	fma.rn.f32 	%f887, %f834, %f839, %f807;
	fma.rn.f32 	%f888, %f834, %f840, %f808;
	fma.rn.f32 	%f889, %f834, %f841, %f809;
	fma.rn.f32 	%f890, %f834, %f842, %f810;
	fma.rn.f32 	%f891, %f834, %f843, %f811;
	fma.rn.f32 	%f892, %f834, %f844, %f812;
	fma.rn.f32 	%f893, %f835, %f837, %f813;
	fma.rn.f32 	%f894, %f835, %f838, %f814;
	fma.rn.f32 	%f895, %f835, %f839, %f815;
	fma.rn.f32 	%f896, %f835, %f840, %f816;
	fma.rn.f32 	%f897, %f835, %f841, %f817;
	fma.rn.f32 	%f898, %f835, %f842, %f818;
	fma.rn.f32 	%f899, %f835, %f843, %f819;
	fma.rn.f32 	%f900, %f835, %f844, %f820;
	fma.rn.f32 	%f901, %f836, %f837, %f821;
	fma.rn.f32 	%f902, %f836, %f838, %f822;
	fma.rn.f32 	%f903, %f836, %f839, %f823;
	fma.rn.f32 	%f904, %f836, %f840, %f824;
	fma.rn.f32 	%f905, %f836, %f841, %f825;
	fma.rn.f32 	%f906, %f836, %f842, %f826;
	fma.rn.f32 	%f907, %f836, %f843, %f827;
	fma.rn.f32 	%f908, %f836, %f844, %f828;
	ld.shared.v4.f32 	{%f909, %f910, %f911, %f912}, [%r19+3584];
	ld.shared.v4.f32 	{%f913, %f914, %f915, %f916}, [%r19+3840];
	ld.shared.v4.f32 	{%f917, %f918, %f919, %f920}, [%r25+112];
	ld.shared.v4.f32 	{%f921, %f922, %f923, %f924}, [%r25+2160];
	fma.rn.f32 	%f177, %f909, %f917, %f845;
	fma.rn.f32 	%f178, %f909, %f918, %f846;
	fma.rn.f32 	%f179, %f909, %f919, %f847;
	fma.rn.f32 	%f180, %f909, %f920, %f848;
	fma.rn.f32 	%f181, %f909, %f921, %f849;
	fma.rn.f32 	%f182, %f909, %f922, %f850;
	fma.rn.f32 	%f183, %f909, %f923, %f851;
	fma.rn.f32 	%f184, %f909, %f924, %f852;
	fma.rn.f32 	%f185, %f910, %f917, %f853;
	fma.rn.f32 	%f186, %f910, %f918, %f854;
	fma.rn.f32 	%f187, %f910, %f919, %f855;
	fma.rn.f32 	%f188, %f910, %f920, %f856;
	fma.rn.f32 	%f189, %f910, %f921, %f857;
	fma.rn.f32 	%f190, %f910, %f922, %f858;
	fma.rn.f32 	%f191, %f910, %f923, %f859;
	fma.rn.f32 	%f192, %f910, %f924, %f860;
	fma.rn.f32 	%f193, %f911, %f917, %f861;
	fma.rn.f32 	%f194, %f911, %f918, %f862;
	fma.rn.f32 	%f195, %f911, %f919, %f863;
	fma.rn.f32 	%f196, %f911, %f920, %f864;
	fma.rn.f32 	%f197, %f911, %f921, %f865;
	fma.rn.f32 	%f198, %f911, %f922, %f866;
	fma.rn.f32 	%f199, %f911, %f923, %f867;
	fma.rn.f32 	%f200, %f911, %f924, %f868;
	fma.rn.f32 	%f201, %f912, %f917, %f869;
	fma.rn.f32 	%f202, %f912, %f918, %f870;
	fma.rn.f32 	%f203, %f912, %f919, %f871;
	fma.rn.f32 	%f204, %f912, %f920, %f872;
	fma.rn.f32 	%f205, %f912, %f921, %f873;
	fma.rn.f32 	%f206, %f912, %f922, %f874;
	fma.rn.f32 	%f207, %f912, %f923, %f875;
	fma.rn.f32 	%f208, %f912, %f924, %f876;
	fma.rn.f32 	%f209, %f913, %f917, %f877;
	fma.rn.f32 	%f210, %f913, %f918, %f878;
	fma.rn.f32 	%f211, %f913, %f919, %f879;
	fma.rn.f32 	%f212, %f913, %f920, %f880;
	fma.rn.f32 	%f213, %f913, %f921, %f881;
	fma.rn.f32 	%f214, %f913, %f922, %f882;
	fma.rn.f32 	%f215, %f913, %f923, %f883;
	fma.rn.f32 	%f216, %f913, %f924, %f884;
	fma.rn.f32 	%f217, %f914, %f917, %f885;
	fma.rn.f32 	%f218, %f914, %f918, %f886;
	fma.rn.f32 	%f219, %f914, %f919, %f887;
	fma.rn.f32 	%f220, %f914, %f920, %f888;
	fma.rn.f32 	%f221, %f914, %f921, %f889;
	fma.rn.f32 	%f222, %f914, %f922, %f890;
	fma.rn.f32 	%f223, %f914, %f923, %f891;
	fma.rn.f32 	%f224, %f914, %f924, %f892;
	fma.rn.f32 	%f225, %f915, %f917, %f893;
	fma.rn.f32 	%f226, %f915, %f918, %f894;
	fma.rn.f32 	%f227, %f915, %f919, %f895;
	fma.rn.f32 	%f228, %f915, %f920, %f896;
	fma.rn.f32 	%f229, %f915, %f921, %f897;
	fma.rn.f32 	%f230, %f915, %f922, %f898;
	fma.rn.f32 	%f231, %f915, %f923, %f899;
	fma.rn.f32 	%f232, %f915, %f924, %f900;
	fma.rn.f32 	%f233, %f916, %f917, %f901;
	fma.rn.f32 	%f234, %f916, %f918, %f902;
	fma.rn.f32 	%f235, %f916, %f919, %f903;
	fma.rn.f32 	%f236, %f916, %f920, %f904;
	fma.rn.f32 	%f237, %f916, %f921, %f905;
	fma.rn.f32 	%f238, %f916, %f922, %f906;
	fma.rn.f32 	%f239, %f916, %f923, %f907;
	fma.rn.f32 	%f240, %f916, %f924, %f908;
	@%p2 bra 	$L__BB0_8;
	bar.sync 	0;
	st.shared.v4.f32 	[%r6], {%f1845, %f1844, %f1843, %f1842};
	st.shared.v4.f32 	[%r6+256], {%f1841, %f1840, %f1839, %f1838};
	add.s64 	%rd103, %rd370, %rd11;
	ld.global.f32 	%f1845, [%rd103];
	add.s64 	%rd104, %rd370, %rd10;
	ld.global.f32 	%f1844, [%rd104];
	add.s64 	%rd105, %rd370, %rd9;
	ld.global.f32 	%f1843, [%rd105];
	add.s64 	%rd106, %rd370, %rd8;
	ld.global.f32 	%f1842, [%rd106];
	add.s64 	%rd107, %rd370, %rd7;
	ld.global.f32 	%f1841, [%rd107];
	add.s64 	%rd108, %rd370, %rd6;
	ld.global.f32 	%f1840, [%rd108];
	add.s64 	%rd109, %rd370, %rd5;
	ld.global.f32 	%f1839, [%rd109];
	add.s64 	%rd110, %rd370, %rd3;
	ld.global.f32 	%f1838, [%rd110];
$L__BB0_8:
	ld.shared.v4.f32 	{%f925, %f926, %f927, %f928}, [%r19+4096];
	ld.shared.v4.f32 	{%f929, %f930, %f931, %f932}, [%r19+4352];
	ld.shared.v4.f32 	{%f933, %f934, %f935, %f936}, [%r25+128];
	ld.shared.v4.f32 	{%f937, %f938, %f939, %f940}, [%r25+2176];
	fma.rn.f32 	%f941, %f925, %f933, %f177;
	fma.rn.f32 	%f942, %f925, %f934, %f178;
	fma.rn.f32 	%f943, %f925, %f935, %f179;
	fma.rn.f32 	%f944, %f925, %f936, %f180;
	fma.rn.f32 	%f945, %f925, %f937, %f181;
	fma.rn.f32 	%f946, %f925, %f938, %f182;
	fma.rn.f32 	%f947, %f925, %f939, %f183;
	fma.rn.f32 	%f948, %f925, %f940, %f184;
	fma.rn.f32 	%f949, %f926, %f933, %f185;
	fma.rn.f32 	%f950, %f926, %f934, %f186;
	fma.rn.f32 	%f951, %f926, %f935, %f187;
	fma.rn.f32 	%f952, %f926, %f936, %f188;
	fma.rn.f32 	%f953, %f926, %f937, %f189;
	fma.rn.f32 	%f954, %f926, %f938, %f190;
	fma.rn.f32 	%f955, %f926, %f939, %f191;
	fma.rn.f32 	%f956, %f926, %f940, %f192;
	fma.rn.f32 	%f957, %f927, %f933, %f193;
	fma.rn.f32 	%f958, %f927, %f934, %f194;
	fma.rn.f32 	%f959, %f927, %f935, %f195;
	fma.rn.f32 	%f960, %f927, %f936, %f196;
	fma.rn.f32 	%f961, %f927, %f937, %f197;
	fma.rn.f32 	%f962, %f927, %f938, %f198;
	fma.rn.f32 	%f963, %f927, %f939, %f199;
	fma.rn.f32 	%f964, %f927, %f940, %f200;
	fma.rn.f32 	%f965, %f928, %f933, %f201;
	fma.rn.f32 	%f966, %f928, %f934, %f202;
	fma.rn.f32 	%f967, %f928, %f935, %f203;
	fma.rn.f32 	%f968, %f928, %f936, %f204;
	fma.rn.f32 	%f969, %f928, %f937, %f205;
	fma.rn.f32 	%f970, %f928, %f938, %f206;
	fma.rn.f32 	%f971, %f928, %f939, %f207;
	fma.rn.f32 	%f972, %f928, %f940, %f208;
	fma.rn.f32 	%f973, %f929, %f933, %f209;
	fma.rn.f32 	%f974, %f929, %f934, %f210;
	fma.rn.f32 	%f975, %f929, %f935, %f211;
	fma.rn.f32 	%f976, %f929, %f936, %f212;
	fma.rn.f32 	%f977, %f929, %f937, %f213;
	fma.rn.f32 	%f978, %f929, %f938, %f214;
	fma.rn.f32 	%f979, %f929, %f939, %f215;
	fma.rn.f32 	%f980, %f929, %f940, %f216;
	fma.rn.f32 	%f981, %f930, %f933, %f217;
	fma.rn.f32 	%f982, %f930, %f934, %f218;
	fma.rn.f32 	%f983, %f930, %f935, %f219;
	fma.rn.f32 	%f984, %f930, %f936, %f220;
	fma.rn.f32 	%f985, %f930, %f937, %f221;
	fma.rn.f32 	%f986, %f930, %f938, %f222;
	fma.rn.f32 	%f987, %f930, %f939, %f223;
	fma.rn.f32 	%f988, %f930, %f940, %f224;
	fma.rn.f32 	%f989, %f931, %f933, %f225;
	fma.rn.f32 	%f990, %f931, %f934, %f226;
	fma.rn.f32 	%f991, %f931, %f935, %f227;
	fma.rn.f32 	%f992, %f931, %f936, %f228;
	fma.rn.f32 	%f993, %f931, %f937, %f229;
	fma.rn.f32 	%f994, %f931, %f938, %f230;
	fma.rn.f32 	%f995, %f931, %f939, %f231;
	fma.rn.f32 	%f996, %f931, %f940, %f232;
	fma.rn.f32 	%f997, %f932, %f933, %f233;
	fma.rn.f32 	%f998, %f932, %f934, %f234;
	fma.rn.f32 	%f999, %f932, %f935, %f235;
	fma.rn.f32 	%f1000, %f932, %f936, %f236;
	fma.rn.f32 	%f1001, %f932, %f937, %f237;
	fma.rn.f32 	%f1002, %f932, %f938, %f238;
	fma.rn.f32 	%f1003, %f932, %f939, %f239;
	fma.rn.f32 	%f1004, %f932, %f940, %f240;
	ld.shared.v4.f32 	{%f1005, %f1006, %f1007, %f1008}, [%r19+4608];
	ld.shared.v4.f32 	{%f1009, %f1010, %f1011, %f1012}, [%r19+4864];
	ld.shared.v4.f32 	{%f1013, %f1014, %f1015, %f1016}, [%r25+144];
	ld.shared.v4.f32 	{%f1017, %f1018, %f1019, %f1020}, [%r25+2192];
	fma.rn.f32 	%f1021, %f1005, %f1013, %f941;
	fma.rn.f32 	%f1022, %f1005, %f1014, %f942;
	fma.rn.f32 	%f1023, %f1005, %f1015, %f943;
	fma.rn.f32 	%f1024, %f1005, %f1016, %f944;
	fma.rn.f32 	%f1025, %f1005, %f1017, %f945;
	fma.rn.f32 	%f1026, %f1005, %f1018, %f946;
	fma.rn.f32 	%f1027, %f1005, %f1019, %f947;
	fma.rn.f32 	%f1028, %f1005, %f1020, %f948;
	fma.rn.f32 	%f1029, %f1006, %f1013, %f949;
	fma.rn.f32 	%f1030, %f1006, %f1014, %f950;
	fma.rn.f32 	%f1031, %f1006, %f1015, %f951;
	fma.rn.f32 	%f1032, %f1006, %f1016, %f952;
	fma.rn.f32 	%f1033, %f1006, %f1017, %f953;
	fma.rn.f32 	%f1034, %f1006, %f1018, %f954;
	fma.rn.f32 	%f1035, %f1006, %f1019, %f955;
	fma.rn.f32 	%f1036, %f1006, %f1020, %f956;
	fma.rn.f32 	%f1037, %f1007, %f1013, %f957;
	fma.rn.f32 	%f1038, %f1007, %f1014, %f958;
	fma.rn.f32 	%f1039, %f1007, %f1015, %f959;
	fma.rn.f32 	%f1040, %f1007, %f1016, %f960;
	fma.rn.f32 	%f1041, %f1007, %f1017, %f961;
	fma.rn.f32 	%f1042, %f1007, %f1018, %f962;
	fma.rn.f32 	%f1043, %f1007, %f1019, %f963;
	fma.rn.f32 	%f1044, %f1007, %f1020, %f964;
	fma.rn.f32 	%f1045, %f1008, %f1013, %f965;
	fma.rn.f32 	%f1046, %f1008, %f1014, %f966;
	fma.rn.f32 	%f1047, %f1008, %f1015, %f967;
	fma.rn.f32 	%f1048, %f1008, %f1016, %f968;
	fma.rn.f32 	%f1049, %f1008, %f1017, %f969;
	fma.rn.f32 	%f1050, %f1008, %f1018, %f970;
	fma.rn.f32 	%f1051, %f1008, %f1019, %f971;
	fma.rn.f32 	%f1052, %f1008, %f1020, %f972;
	fma.rn.f32 	%f1053, %f1009, %f1013, %f973;
	fma.rn.f32 	%f1054, %f1009, %f1014, %f974;
	fma.rn.f32 	%f1055, %f1009, %f1015, %f975;
	fma.rn.f32 	%f1056, %f1009, %f1016, %f976;
	fma.rn.f32 	%f1057, %f1009, %f1017, %f977;
	fma.rn.f32 	%f1058, %f1009, %f1018, %f978;
	fma.rn.f32 	%f1059, %f1009, %f1019, %f979;
	fma.rn.f32 	%f1060, %f1009, %f1020, %f980;
	fma.rn.f32 	%f1061, %f1010, %f1013, %f981;
	fma.rn.f32 	%f1062, %f1010, %f1014, %f982;
	fma.rn.f32 	%f1063, %f1010, %f1015, %f983;
	fma.rn.f32 	%f1064, %f1010, %f1016, %f984;
	fma.rn.f32 	%f1065, %f1010, %f1017, %f985;
	fma.rn.f32 	%f1066, %f1010, %f1018, %f986;
	fma.rn.f32 	%f1067, %f1010, %f1019, %f987;
	fma.rn.f32 	%f1068, %f1010, %f1020, %f988;
	fma.rn.f32 	%f1069, %f1011, %f1013, %f989;
	fma.rn.f32 	%f1070, %f1011, %f1014, %f990;
	fma.rn.f32 	%f1071, %f1011, %f1015, %f991;
	fma.rn.f32 	%f1072, %f1011, %f1016, %f992;
	fma.rn.f32 	%f1073, %f1011, %f1017, %f993;
	fma.rn.f32 	%f1074, %f1011, %f1018, %f994;
	fma.rn.f32 	%f1075, %f1011, %f1019, %f995;
	fma.rn.f32 	%f1076, %f1011, %f1020, %f996;
	fma.rn.f32 	%f1077, %f1012, %f1013, %f997;
	fma.rn.f32 	%f1078, %f1012, %f1014, %f998;
	fma.rn.f32 	%f1079, %f1012, %f1015, %f999;
	fma.rn.f32 	%f1080, %f1012, %f1016, %f1000;
	fma.rn.f32 	%f1081, %f1012, %f1017, %f1001;
	fma.rn.f32 	%f1082, %f1012, %f1018, %f1002;
	fma.rn.f32 	%f1083, %f1012, %f1019, %f1003;
	fma.rn.f32 	%f1084, %f1012, %f1020, %f1004;
	ld.shared.v4.f32 	{%f1085, %f1086, %f1087, %f1088}, [%r19+5120];
	ld.shared.v4.f32 	{%f1089, %f1090, %f1091, %f1092}, [%r19+5376];
	ld.shared.v4.f32 	{%f1093, %f1094, %f1095, %f1096}, [%r25+160];
	ld.shared.v4.f32 	{%f1097, %f1098, %f1099, %f1100}, [%r25+2208];
	fma.rn.f32 	%f1101, %f1085, %f1093, %f1021;
	fma.rn.f32 	%f1102, %f1085, %f1094, %f1022;
	fma.rn.f32 	%f1103, %f1085, %f1095, %f1023;
	fma.rn.f32 	%f1104, %f1085, %f1096, %f1024;
	fma.rn.f32 	%f1105, %f1085, %f1097, %f1025;
	fma.rn.f32 	%f1106, %f1085, %f1098, %f1026;
	fma.rn.f32 	%f1107, %f1085, %f1099, %f1027;
	fma.rn.f32 	%f1108, %f1085, %f1100, %f1028;
	fma.rn.f32 	%f1109, %f1086, %f1093, %f1029;
	fma.rn.f32 	%f1110, %f1086, %f1094, %f1030;
	fma.rn.f32 	%f1111, %f1086, %f1095, %f1031;
	fma.rn.f32 	%f1112, %f1086, %f1096, %f1032;
	fma.rn.f32 	%f1113, %f1086, %f1097, %f1033;
	fma.rn.f32 	%f1114, %f1086, %f1098, %f1034;
	fma.rn.f32 	%f1115, %f1086, %f1099, %f1035;
	fma.rn.f32 	%f1116, %f1086, %f1100, %f1036;
	fma.rn.f32 	%f1117, %f1087, %f1093, %f1037;
	fma.rn.f32 	%f1118, %f1087, %f1094, %f1038;
	fma.rn.f32 	%f1119, %f1087, %f1095, %f1039;
	fma.rn.f32 	%f1120, %f1087, %f1096, %f1040;
	fma.rn.f32 	%f1121, %f1087, %f1097, %f1041;
	fma.rn.f32 	%f1122, %f1087, %f1098, %f1042;
	fma.rn.f32 	%f1123, %f1087, %f1099, %f1043;
	fma.rn.f32 	%f1124, %f1087, %f1100, %f1044;
	fma.rn.f32 	%f1125, %f1088, %f1093, %f1045;
	fma.rn.f32 	%f1126, %f1088, %f1094, %f1046;
	fma.rn.f32 	%f1127, %f1088, %f1095, %f1047;
	fma.rn.f32 	%f1128, %f1088, %f1096, %f1048;
	fma.rn.f32 	%f1129, %f1088, %f1097, %f1049;
	fma.rn.f32 	%f1130, %f1088, %f1098, %f1050;
	fma.rn.f32 	%f1131, %f1088, %f1099, %f1051;
	fma.rn.f32 	%f1132, %f1088, %f1100, %f1052;
	fma.rn.f32 	%f1133, %f1089, %f1093, %f1053;
	fma.rn.f32 	%f1134, %f1089, %f1094, %f1054;
	fma.rn.f32 	%f1135, %f1089, %f1095, %f1055;
	fma.rn.f32 	%f1136, %f1089, %f1096, %f1056;
	fma.rn.f32 	%f1137, %f1089, %f1097, %f1057;
	fma.rn.f32 	%f1138, %f1089, %f1098, %f1058;
	fma.rn.f32 	%f1139, %f1089, %f1099, %f1059;
	fma.rn.f32 	%f1140, %f1089, %f1100, %f1060;
	fma.rn.f32 	%f1141, %f1090, %f1093, %f1061;
	fma.rn.f32 	%f1142, %f1090, %f1094, %f1062;
	fma.rn.f32 	%f1143, %f1090, %f1095, %f1063;
	fma.rn.f32 	%f1144, %f1090, %f1096, %f1064;
	fma.rn.f32 	%f1145, %f1090, %f1097, %f1065;
	fma.rn.f32 	%f1146, %f1090, %f1098, %f1066;
	fma.rn.f32 	%f1147, %f1090, %f1099, %f1067;
	fma.rn.f32 	%f1148, %f1090, %f1100, %f1068;
	fma.rn.f32 	%f1149, %f1091, %f1093, %f1069;
	fma.rn.f32 	%f1150, %f1091, %f1094, %f1070;
	fma.rn.f32 	%f1151, %f1091, %f1095, %f1071;
	fma.rn.f32 	%f1152, %f1091, %f1096, %f1072;
	fma.rn.f32 	%f1153, %f1091, %f1097, %f1073;
	fma.rn.f32 	%f1154, %f1091, %f1098, %f1074;
	fma.rn.f32 	%f1155, %f1091, %f1099, %f1075;
	fma.rn.f32 	%f1156, %f1091, %f1100, %f1076;
	fma.rn.f32 	%f1157, %f1092, %f1093, %f1077;
	fma.rn.f32 	%f1158, %f1092, %f1094, %f1078;
	fma.rn.f32 	%f1159, %f1092, %f1095, %f1079;
	fma.rn.f32 	%f1160, %f1092, %f1096, %f1080;
	fma.rn.f32 	%f1161, %f1092, %f1097, %f1081;
	fma.rn.f32 	%f1162, %f1092, %f1098, %f1082;
	fma.rn.f32 	%f1163, %f1092, %f1099, %f1083;
	fma.rn.f32 	%f1164, %f1092, %f1100, %f1084;
	ld.shared.v4.f32 	{%f1165, %f1166, %f1167, %f1168}, [%r19+5632];
	ld.shared.v4.f32 	{%f1169, %f1170, %f1171, %f1172}, [%r19+5888];
	ld.shared.v4.f32 	{%f1173, %f1174, %f1175, %f1176}, [%r25+176];
	ld.shared.v4.f32 	{%f1177, %f1178, %f1179, %f1180}, [%r25+2224];
	fma.rn.f32 	%f1181, %f1165, %f1173, %f1101;
	fma.rn.f32 	%f1182, %f1165, %f1174, %f1102;
	fma.rn.f32 	%f1183, %f1165, %f1175, %f1103;
	fma.rn.f32 	%f1184, %f1165, %f1176, %f1104;
	fma.rn.f32 	%f1185, %f1165, %f1177, %f1105;
	fma.rn.f32 	%f1186, %f1165, %f1178, %f1106;
	fma.rn.f32 	%f1187, %f1165, %f1179, %f1107;
	fma.rn.f32 	%f1188, %f1165, %f1180, %f1108;
	fma.rn.f32 	%f1189, %f1166, %f1173, %f1109;
	fma.rn.f32 	%f1190, %f1166, %f1174, %f1110;
	fma.rn.f32 	%f1191, %f1166, %f1175, %f1111;
	fma.rn.f32 	%f1192, %f1166, %f1176, %f1112;
	fma.rn.f32 	%f1193, %f1166, %f1177, %f1113;
	fma.rn.f32 	%f1194, %f1166, %f1178, %f1114;
	fma.rn.f32 	%f1195, %f1166, %f1179, %f1115;
	fma.rn.f32 	%f1196, %f1166, %f1180, %f1116;
	fma.rn.f32 	%f1197, %f1167, %f1173, %f1117;
	fma.rn.f32 	%f1198, %f1167, %f1174, %f1118;
	fma.rn.f32 	%f1199, %f1167, %f1175, %f1119;
	fma.rn.f32 	%f1200, %f1167, %f1176, %f1120;
	fma.rn.f32 	%f1201, %f1167, %f1177, %f1121;
	fma.rn.f32 	%f1202, %f1167, %f1178, %f1122;
	fma.rn.f32 	%f1203, %f1167, %f1179, %f1123;
	fma.rn.f32 	%f1204, %f1167, %f1180, %f1124;
	fma.rn.f32 	%f1205, %f1168, %f1173, %f1125;
	fma.rn.f32 	%f1206, %f1168, %f1174, %f1126;
	fma.rn.f32 	%f1207, %f1168, %f1175, %f1127;
	fma.rn.f32 	%f1208, %f1168, %f1176, %f1128;
	fma.rn.f32 	%f1209, %f1168, %f1177, %f1129;
	fma.rn.f32 	%f1210, %f1168, %f1178, %f1130;
	fma.rn.f32 	%f1211, %f1168, %f1179, %f1131;
	fma.rn.f32 	%f1212, %f1168, %f1180, %f1132;
	fma.rn.f32 	%f1213, %f1169, %f1173, %f1133;
	fma.rn.f32 	%f1214, %f1169, %f1174, %f1134;
	fma.rn.f32 	%f1215, %f1169, %f1175, %f1135;
	fma.rn.f32 	%f1216, %f1169, %f1176, %f1136;
	fma.rn.f32 	%f1217, %f1169, %f1177, %f1137;
	fma.rn.f32 	%f1218, %f1169, %f1178, %f1138;
	fma.rn.f32 	%f1219, %f1169, %f1179, %f1139;
	fma.rn.f32 	%f1220, %f1169, %f1180, %f1140;
	fma.rn.f32 	%f1221, %f1170, %f1173, %f1141;
	fma.rn.f32 	%f1222, %f1170, %f1174, %f1142;
	fma.rn.f32 	%f1223, %f1170, %f1175, %f1143;
	fma.rn.f32 	%f1224, %f1170, %f1176, %f1144;
	fma.rn.f32 	%f1225, %f1170, %f1177, %f1145;
	fma.rn.f32 	%f1226, %f1170, %f1178, %f1146;
	fma.rn.f32 	%f1227, %f1170, %f1179, %f1147;
	fma.rn.f32 	%f1228, %f1170, %f1180, %f1148;
	fma.rn.f32 	%f1229, %f1171, %f1173, %f1149;
	fma.rn.f32 	%f1230, %f1171, %f1174, %f1150;
	fma.rn.f32 	%f1231, %f1171, %f1175, %f1151;
	fma.rn.f32 	%f1232, %f1171, %f1176, %f1152;
	fma.rn.f32 	%f1233, %f1171, %f1177, %f1153;
	fma.rn.f32 	%f1234, %f1171, %f1178, %f1154;
	fma.rn.f32 	%f1235, %f1171, %f1179, %f1155;
	fma.rn.f32 	%f1236, %f1171, %f1180, %f1156;
	fma.rn.f32 	%f1237, %f1172, %f1173, %f1157;
	fma.rn.f32 	%f1238, %f1172, %f1174, %f1158;
	fma.rn.f32 	%f1239, %f1172, %f1175, %f1159;
	fma.rn.f32 	%f1240, %f1172, %f1176, %f1160;
	fma.rn.f32 	%f1241, %f1172, %f1177, %f1161;
	fma.rn.f32 	%f1242, %f1172, %f1178, %f1162;
	fma.rn.f32 	%f1243, %f1172, %f1179, %f1163;
	fma.rn.f32 	%f1244, %f1172, %f1180, %f1164;
	ld.shared.v4.f32 	{%f1245, %f1246, %f1247, %f1248}, [%r19+6144];
	ld.shared.v4.f32 	{%f1249, %f1250, %f1251, %f1252}, [%r19+6400];
	ld.shared.v4.f32 	{%f1253, %f1254, %f1255, %f1256}, [%r25+192];
	ld.shared.v4.f32 	{%f1257, %f1258, %f1259, %f1260}, [%r25+2240];
	fma.rn.f32 	%f1261, %f1245, %f1253, %f1181;
	fma.rn.f32 	%f1262, %f1245, %f1254, %f1182;
	fma.rn.f32 	%f1263, %f1245, %f1255, %f1183;
	fma.rn.f32 	%f1264, %f1245, %f1256, %f1184;
	fma.rn.f32 	%f1265, %f1245, %f1257, %f1185;
	fma.rn.f32 	%f1266, %f1245, %f1258, %f1186;
	fma.rn.f32 	%f1267, %f1245, %f1259, %f1187;
	fma.rn.f32 	%f1268, %f1245, %f1260, %f1188;
	fma.rn.f32 	%f1269, %f1246, %f1253, %f1189;
	fma.rn.f32 	%f1270, %f1246, %f1254, %f1190;
	fma.rn.f32 	%f1271, %f1246, %f1255, %f1191;
	fma.rn.f32 	%f1272, %f1246, %f1256, %f1192;
	fma.rn.f32 	%f1273, %f1246, %f1257, %f1193;
	fma.rn.f32 	%f1274, %f1246, %f1258, %f1194;
	fma.rn.f32 	%f1275, %f1246, %f1259, %f1195;
	fma.rn.f32 	%f1276, %f1246, %f1260, %f1196;
	fma.rn.f32 	%f1277, %f1247, %f1253, %f1197;
	fma.rn.f32 	%f1278, %f1247, %f1254, %f1198;
	fma.rn.f32 	%f1279, %f1247, %f1255, %f1199;
	fma.rn.f32 	%f1280, %f1247, %f1256, %f1200;
	fma.rn.f32 	%f1281, %f1247, %f1257, %f1201;
	fma.rn.f32 	%f1282, %f1247, %f1258, %f1202;
	fma.rn.f32 	%f1283, %f1247, %f1259, %f1203;
	fma.rn.f32 	%f1284, %f1247, %f1260, %f1204;
	fma.rn.f32 	%f1285, %f1248, %f1253, %f1205;
	fma.rn.f32 	%f1286, %f1248, %f1254, %f1206;
	fma.rn.f32 	%f1287, %f1248, %f1255, %f1207;
	fma.rn.f32 	%f1288, %f1248, %f1256, %f1208;
	fma.rn.f32 	%f1289, %f1248, %f1257, %f1209;
	fma.rn.f32 	%f1290, %f1248, %f1258, %f1210;
	fma.rn.f32 	%f1291, %f1248, %f1259, %f1211;
	fma.rn.f32 	%f1292, %f1248, %f1260, %f1212;
	fma.rn.f32 	%f1293, %f1249, %f1253, %f1213;
	fma.rn.f32 	%f1294, %f1249, %f1254, %f1214;
	fma.rn.f32 	%f1295, %f1249, %f1255, %f1215;
	fma.rn.f32 	%f1296, %f1249, %f1256, %f1216;
	fma.rn.f32 	%f1297, %f1249, %f1257, %f1217;
	fma.rn.f32 	%f1298, %f1249, %f1258, %f1218;
	fma.rn.f32 	%f1299, %f1249, %f1259, %f1219;
	fma.rn.f32 	%f1300, %f1249, %f1260, %f1220;
	fma.rn.f32 	%f1301, %f1250, %f1253, %f1221;
	fma.rn.f32 	%f1302, %f1250, %f1254, %f1222;
	fma.rn.f32 	%f1303, %f1250, %f1255, %f1223;
	fma.rn.f32 	%f1304, %f1250, %f1256, %f1224;
	fma.rn.f32 	%f1305, %f1250, %f1257, %f1225;
	fma.rn.f32 	%f1306, %f1250, %f1258, %f1226;
	fma.rn.f32 	%f1307, %f1250, %f1259, %f1227;
	fma.rn.f32 	%f1308, %f1250, %f1260, %f1228;
	fma.rn.f32 	%f1309, %f1251, %f1253, %f1229;
	fma.rn.f32 	%f1310, %f1251, %f1254, %f1230;
	fma.rn.f32 	%f1311, %f1251, %f1255, %f1231;
	fma.rn.f32 	%f1312, %f1251, %f1256, %f1232;
	fma.rn.f32 	%f1313, %f1251, %f1257, %f1233;
	fma.rn.f32 	%f1314, %f1251, %f1258, %f1234;
	fma.rn.f32 	%f1315, %f1251, %f1259, %f1235;
	fma.rn.f32 	%f1316, %f1251, %f1260, %f1236;
	fma.rn.f32 	%f1317, %f1252, %f1253, %f1237;
	fma.rn.f32 	%f1318, %f1252, %f1254, %f1238;
	fma.rn.f32 	%f1319, %f1252, %f1255, %f1239;
	fma.rn.f32 	%f1320, %f1252, %f1256, %f1240;
	fma.rn.f32 	%f1321, %f1252, %f1257, %f1241;
	fma.rn.f32 	%f1322, %f1252, %f1258, %f1242;
	fma.rn.f32 	%f1323, %f1252, %f1259, %f1243;
	fma.rn.f32 	%f1324, %f1252, %f1260, %f1244;
	ld.shared.v4.f32 	{%f1325, %f1326, %f1327, %f1328}, [%r19+6656];
	ld.shared.v4.f32 	{%f1329, %f1330, %f1331, %f1332}, [%r19+6912];
	ld.shared.v4.f32 	{%f1333, %f1334, %f1335, %f1336}, [%r25+208];
	ld.shared.v4.f32 	{%f1337, %f1338, %f1339, %f1340}, [%r25+2256];
	fma.rn.f32 	%f1341, %f1325, %f1333, %f1261;
	fma.rn.f32 	%f1342, %f1325, %f1334, %f1262;
	fma.rn.f32 	%f1343, %f1325, %f1335, %f1263;
	fma.rn.f32 	%f1344, %f1325, %f1336, %f1264;
	fma.rn.f32 	%f1345, %f1325, %f1337, %f1265;
	fma.rn.f32 	%f1346, %f1325, %f1338, %f1266;
	fma.rn.f32 	%f1347, %f1325, %f1339, %f1267;
	fma.rn.f32 	%f1348, %f1325, %f1340, %f1268;
	fma.rn.f32 	%f1349, %f1326, %f1333, %f1269;
	fma.rn.f32 	%f1350, %f1326, %f1334, %f1270;
	fma.rn.f32 	%f1351, %f1326, %f1335, %f1271;
	fma.rn.f32 	%f1352, %f1326, %f1336, %f1272;
	fma.rn.f32 	%f1353, %f1326, %f1337, %f1273;
	fma.rn.f32 	%f1354, %f1326, %f1338, %f1274;
	fma.rn.f32 	%f1355, %f1326, %f1339, %f1275;
	fma.rn.f32 	%f1356, %f1326, %f1340, %f1276;
	fma.rn.f32 	%f1357, %f1327, %f1333, %f1277;
	fma.rn.f32 	%f1358, %f1327, %f1334, %f1278;
	fma.rn.f32 	%f1359, %f1327, %f1335, %f1279;
	fma.rn.f32 	%f1360, %f1327, %f1336, %f1280;
	fma.rn.f32 	%f1361, %f1327, %f1337, %f1281;
	fma.rn.f32 	%f1362, %f1327, %f1338, %f1282;
	fma.rn.f32 	%f1363, %f1327, %f1339, %f1283;
	fma.rn.f32 	%f1364, %f1327, %f1340, %f1284;
	fma.rn.f32 	%f1365, %f1328, %f1333, %f1285;
	fma.rn.f32 	%f1366, %f1328, %f1334, %f1286;
	fma.rn.f32 	%f1367, %f1328, %f1335, %f1287;
	fma.rn.f32 	%f1368, %f1328, %f1336, %f1288;
	fma.rn.f32 	%f1369, %f1328, %f1337, %f1289;
	fma.rn.f32 	%f1370, %f1328, %f1338, %f1290;
	fma.rn.f32 	%f1371, %f1328, %f1339, %f1291;
	fma.rn.f32 	%f1372, %f1328, %f1340, %f1292;
	fma.rn.f32 	%f1373, %f1329, %f1333, %f1293;
	fma.rn.f32 	%f1374, %f1329, %f1334, %f1294;
	fma.rn.f32 	%f1375, %f1329, %f1335, %f1295;
	fma.rn.f32 	%f1376, %f1329, %f1336, %f1296;
	fma.rn.f32 	%f1377, %f1329, %f1337, %f1297;
	fma.rn.f32 	%f1378, %f1329, %f1338, %f1298;
	fma.rn.f32 	%f1379, %f1329, %f1339, %f1299;
	fma.rn.f32 	%f1380, %f1329, %f1340, %f1300;
	fma.rn.f32 	%f1381, %f1330, %f1333, %f1301;
	fma.rn.f32 	%f1382, %f1330, %f1334, %f1302;
	fma.rn.f32 	%f1383, %f1330, %f1335, %f1303;
	fma.rn.f32 	%f1384, %f1330, %f1336, %f1304;
	fma.rn.f32 	%f1385, %f1330, %f1337, %f1305;
	fma.rn.f32 	%f1386, %f1330, %f1338, %f1306;
	fma.rn.f32 	%f1387, %f1330, %f1339, %f1307;
	fma.rn.f32 	%f1388, %f1330, %f1340, %f1308;
	fma.rn.f32 	%f1389, %f1331, %f1333, %f1309;
	fma.rn.f32 	%f1390, %f1331, %f1334, %f1310;
	fma.rn.f32 	%f1391, %f1331, %f1335, %f1311;
	fma.rn.f32 	%f1392, %f1331, %f1336, %f1312;
	fma.rn.f32 	%f1393, %f1331, %f1337, %f1313;
	fma.rn.f32 	%f1394, %f1331, %f1338, %f1314;
	fma.rn.f32 	%f1395, %f1331, %f1339, %f1315;
	fma.rn.f32 	%f1396, %f1331, %f1340, %f1316;
	fma.rn.f32 	%f1397, %f1332, %f1333, %f1317;
	fma.rn.f32 	%f1398, %f1332, %f1334, %f1318;
	fma.rn.f32 	%f1399, %f1332, %f1335, %f1319;
	fma.rn.f32 	%f1400, %f1332, %f1336, %f1320;
	fma.rn.f32 	%f1401, %f1332, %f1337, %f1321;
	fma.rn.f32 	%f1402, %f1332, %f1338, %f1322;
	fma.rn.f32 	%f1403, %f1332, %f1339, %f1323;
	fma.rn.f32 	%f1404, %f1332, %f1340, %f1324;
	ld.shared.v4.f32 	{%f1405, %f1406, %f1407, %f1408}, [%r19+7168];
	ld.shared.v4.f32 	{%f1409, %f1410, %f1411, %f1412}, [%r19+7424];
	ld.shared.v4.f32 	{%f1413, %f1414, %f1415, %f1416}, [%r25+224];
	ld.shared.v4.f32 	{%f1417, %f1418, %f1419, %f1420}, [%r25+2272];
	fma.rn.f32 	%f1421, %f1405, %f1413, %f1341;
	fma.rn.f32 	%f1422, %f1405, %f1414, %f1342;
	fma.rn.f32 	%f1423, %f1405, %f1415, %f1343;
	fma.rn.f32 	%f1424, %f1405, %f1416, %f1344;
	fma.rn.f32 	%f1425, %f1405, %f1417, %f1345;
	fma.rn.f32 	%f1426, %f1405, %f1418, %f1346;
	fma.rn.f32 	%f1427, %f1405, %f1419, %f1347;
	fma.rn.f32 	%f1428, %f1405, %f1420, %f1348;
	fma.rn.f32 	%f1429, %f1406, %f1413, %f1349;
	fma.rn.f32 	%f1430, %f1406, %f1414, %f1350;
	fma.rn.f32 	%f1431, %f1406, %f1415, %f1351;
	fma.rn.f32 	%f1432, %f1406, %f1416, %f1352;
	fma.rn.f32 	%f1433, %f1406, %f1417, %f1353;
	fma.rn.f32 	%f1434, %f1406, %f1418, %f1354;
	fma.rn.f32 	%f1435, %f1406, %f1419, %f1355;
	fma.rn.f32 	%f1436, %f1406, %f1420, %f1356;
	fma.rn.f32 	%f1437, %f1407, %f1413, %f1357;
	fma.rn.f32 	%f1438, %f1407, %f1414, %f1358;
	fma.rn.f32 	%f1439, %f1407, %f1415, %f1359;
	fma.rn.f32 	%f1440, %f1407, %f1416, %f1360;
	fma.rn.f32 	%f1441, %f1407, %f1417, %f1361;
	fma.rn.f32 	%f1442, %f1407, %f1418, %f1362;
	fma.rn.f32 	%f1443, %f1407, %f1419, %f1363;
	fma.rn.f32 	%f1444, %f1407, %f1420, %f1364;
	fma.rn.f32 	%f1445, %f1408, %f1413, %f1365;
	fma.rn.f32 	%f1446, %f1408, %f1414, %f1366;
	fma.rn.f32 	%f1447, %f1408, %f1415, %f1367;
	fma.rn.f32 	%f1448, %f1408, %f1416, %f1368;
	fma.rn.f32 	%f1449, %f1408, %f1417, %f1369;
	fma.rn.f32 	%f1450, %f1408, %f1418, %f1370;
	fma.rn.f32 	%f1451, %f1408, %f1419, %f1371;
	fma.rn.f32 	%f1452, %f1408, %f1420, %f1372;
	fma.rn.f32 	%f1453, %f1409, %f1413, %f1373;
	fma.rn.f32 	%f1454, %f1409, %f1414, %f1374;
	fma.rn.f32 	%f1455, %f1409, %f1415, %f1375;
	fma.rn.f32 	%f1456, %f1409, %f1416, %f1376;
	fma.rn.f32 	%f1457, %f1409, %f1417, %f1377;
	fma.rn.f32 	%f1458, %f1409, %f1418, %f1378;
	fma.rn.f32 	%f1459, %f1409, %f1419, %f1379;
	fma.rn.f32 	%f1460, %f1409, %f1420, %f1380;
	fma.rn.f32 	%f1461, %f1410, %f1413, %f1381;
	fma.rn.f32 	%f1462, %f1410, %f1414, %f1382;
	fma.rn.f32 	%f1463, %f1410, %f1415, %f1383;
	fma.rn.f32 	%f1464, %f1410, %f1416, %f1384;
	fma.rn.f32 	%f1465, %f1410, %f1417, %f1385;
	fma.rn.f32 	%f1466, %f1410, %f1418, %f1386;
	fma.rn.f32 	%f1467, %f1410, %f1419, %f1387;
	fma.rn.f32 	%f1468, %f1410, %f1420, %f1388;
	fma.rn.f32 	%f1469, %f1411, %f1413, %f1389;
	fma.rn.f32 	%f1470, %f1411, %f1414, %f1390;
	fma.rn.f32 	%f1471, %f1411, %f1415, %f1391;
	fma.rn.f32 	%f1472, %f1411, %f1416, %f1392;
	fma.rn.f32 	%f1473, %f1411, %f1417, %f1393;
	fma.rn.f32 	%f1474, %f1411, %f1418, %f1394;
	fma.rn.f32 	%f1475, %f1411, %f1419, %f1395;
	fma.rn.f32 	%f1476, %f1411, %f1420, %f1396;
	fma.rn.f32 	%f1477, %f1412, %f1413, %f1397;
	fma.rn.f32 	%f1478, %f1412, %f1414, %f1398;
	fma.rn.f32 	%f1479, %f1412, %f1415, %f1399;
	fma.rn.f32 	%f1480, %f1412, %f1416, %f1400;
	fma.rn.f32 	%f1481, %f1412, %f1417, %f1401;
	fma.rn.f32 	%f1482, %f1412, %f1418, %f1402;
	fma.rn.f32 	%f1483, %f1412, %f1419, %f1403;
	fma.rn.f32 	%f1484, %f1412, %f1420, %f1404;
	ld.shared.v4.f32 	{%f1485, %f1486, %f1487, %f1488}, [%r19+7680];
	ld.shared.v4.f32 	{%f1489, %f1490, %f1491, %f1492}, [%r19+7936];
	ld.shared.v4.f32 	{%f1493, %f1494, %f1495, %f1496}, [%r25+240];
	ld.shared.v4.f32 	{%f1497, %f1498, %f1499, %f1500}, [%r25+2288];
	fma.rn.f32 	%f1757, %f1485, %f1493, %f1421;
	fma.rn.f32 	%f1749, %f1485, %f1494, %f1422;
	fma.rn.f32 	%f1741, %f1485, %f1495, %f1423;
	fma.rn.f32 	%f1733, %f1485, %f1496, %f1424;
	fma.rn.f32 	%f1725, %f1485, %f1497, %f1425;
	fma.rn.f32 	%f1717, %f1485, %f1498, %f1426;
	fma.rn.f32 	%f1709, %f1485, %f1499, %f1427;
	fma.rn.f32 	%f1701, %f1485, %f1500, %f1428;
	fma.rn.f32 	%f1756, %f1486, %f1493, %f1429;
	fma.rn.f32 	%f1748, %f1486, %f1494, %f1430;
	fma.rn.f32 	%f1740, %f1486, %f1495, %f1431;
	fma.rn.f32 	%f1732, %f1486, %f1496, %f1432;
	fma.rn.f32 	%f1724, %f1486, %f1497, %f1433;
	fma.rn.f32 	%f1716, %f1486, %f1498, %f1434;
	fma.rn.f32 	%f1708, %f1486, %f1499, %f1435;
	fma.rn.f32 	%f1700, %f1486, %f1500, %f1436;
	fma.rn.f32 	%f1755, %f1487, %f1493, %f1437;
	fma.rn.f32 	%f1747, %f1487, %f1494, %f1438;
	fma.rn.f32 	%f1739, %f1487, %f1495, %f1439;
	fma.rn.f32 	%f1731, %f1487, %f1496, %f1440;
	fma.rn.f32 	%f1723, %f1487, %f1497, %f1441;
	fma.rn.f32 	%f1715, %f1487, %f1498, %f1442;
	fma.rn.f32 	%f1707, %f1487, %f1499, %f1443;
	fma.rn.f32 	%f1699, %f1487, %f1500, %f1444;
	fma.rn.f32 	%f1754, %f1488, %f1493, %f1445;
	fma.rn.f32 	%f1746, %f1488, %f1494, %f1446;
	fma.rn.f32 	%f1738, %f1488, %f1495, %f1447;
	fma.rn.f32 	%f1730, %f1488, %f1496, %f1448;
	fma.rn.f32 	%f1722, %f1488, %f1497, %f1449;
	fma.rn.f32 	%f1714, %f1488, %f1498, %f1450;
	fma.rn.f32 	%f1706, %f1488, %f1499, %f1451;
	fma.rn.f32 	%f1698, %f1488, %f1500, %f1452;
	fma.rn.f32 	%f1753, %f1489, %f1493, %f1453;
	fma.rn.f32 	%f1745, %f1489, %f1494, %f1454;
	fma.rn.f32 	%f1737, %f1489, %f1495, %f1455;
	fma.rn.f32 	%f1729, %f1489, %f1496, %f1456;
	fma.rn.f32 	%f1721, %f1489, %f1497, %f1457;
	fma.rn.f32 	%f1713, %f1489, %f1498, %f1458;
	fma.rn.f32 	%f1705, %f1489, %f1499, %f1459;
	fma.rn.f32 	%f1697, %f1489, %f1500, %f1460;
	fma.rn.f32 	%f1752, %f1490, %f1493, %f1461;
	fma.rn.f32 	%f1744, %f1490, %f1494, %f1462;
	fma.rn.f32 	%f1736, %f1490, %f1495, %f1463;
	fma.rn.f32 	%f1728, %f1490, %f1496, %f1464;
	fma.rn.f32 	%f1720, %f1490, %f1497, %f1465;
	fma.rn.f32 	%f1712, %f1490, %f1498, %f1466;
	fma.rn.f32 	%f1704, %f1490, %f1499, %f1467;
	fma.rn.f32 	%f1696, %f1490, %f1500, %f1468;
	fma.rn.f32 	%f1751, %f1491, %f1493, %f1469;
	fma.rn.f32 	%f1743, %f1491, %f1494, %f1470;
	fma.rn.f32 	%f1735, %f1491, %f1495, %f1471;
	fma.rn.f32 	%f1727, %f1491, %f1496, %f1472;
	fma.rn.f32 	%f1719, %f1491, %f1497, %f1473;
	fma.rn.f32 	%f1711, %f1491, %f1498, %f1474;
	fma.rn.f32 	%f1703, %f1491, %f1499, %f1475;
	fma.rn.f32 	%f1695, %f1491, %f1500, %f1476;
	fma.rn.f32 	%f1750, %f1492, %f1493, %f1477;
	fma.rn.f32 	%f1742, %f1492, %f1494, %f1478;
	fma.rn.f32 	%f1734, %f1492, %f1495, %f1479;
	fma.rn.f32 	%f1726, %f1492, %f1496, %f1480;
	fma.rn.f32 	%f1718, %f1492, %f1497, %f1481;
	fma.rn.f32 	%f1710, %f1492, %f1498, %f1482;
	fma.rn.f32 	%f1702, %f1492, %f1499, %f1483;
	fma.rn.f32 	%f1694, %f1492, %f1500, %f1484;
	@%p2 bra 	$L__BB0_10;
	shl.b32 	%r99, %r3, 4;
	mov.u32 	%r100, _ZZ5sgemmILi128ELi64ELi16ELi16ELi8EEviiiffPKfS1_PfE5tileB;
	add.s32 	%r101, %r100, %r99;
	shl.b32 	%r102, %r181, 12;
	not.b32 	%r103, %r102;
	and.b32  	%r104, %r103, 4096;
	add.s32 	%r105, %r101, %r104;
	shl.b32 	%r106, %r2, 8;
	add.s32 	%r107, %r105, %r106;
	st.shared.v4.f32 	[%r107], {%f1773, %f1772, %f1771, %f1770};
	st.shared.v4.f32 	[%r107+2048], {%f1769, %f1768, %f1767, %f1766};
	bar.sync 	0;
	st.shared.v4.f32 	[%r6+4096], {%f1845, %f1844, %f1843, %f1842};
	st.shared.v4.f32 	[%r6+4352], {%f1841, %f1840, %f1839, %f1838};
$L__BB0_10:
	add.s64 	%rd371, %rd371, 64;
	add.s32 	%r181, %r181, 1;
	add.s64 	%rd370, %rd370, %rd4;
	add.s32 	%r180, %r180, 1;
	add.s32 	%r179, %r179, 1;
	setp.eq.s32 	%p6, %r179, 0;
	@%p6 bra 	$L__BB0_11;
	bra.uni 	$L__BB0_2;
$L__BB0_11:
	ld.param.u64 	%rd369, [_Z5sgemmILi128ELi64ELi16ELi16ELi8EEviiiffPKfS1_Pf_param_7];
	ld.param.f32 	%f1693, [_Z5sgemmILi128ELi64ELi16ELi16ELi8EEviiiffPKfS1_Pf_param_4];
	cvta.to.global.u64 	%rd111, %rd369;
	cvt.u64.u32 	%rd112, %r1;
	add.s32 	%r108, %r3, 16;
	cvt.s64.s32 	%rd113, %r5;
	add.s64 	%rd114, %rd113, %rd112;
	shl.b64 	%rd115, %rd114, 2;
	add.s64 	%rd116, %rd111, %rd115;
	ld.global.f32 	%f1501, [%rd116];
	mul.f32 	%f1502, %f321, %f1757;
	fma.rn.f32 	%f1503, %f1693, %f1501, %f1502;
	st.global.f32 	[%rd116], %f1503;
	add.s32 	%r109, %r108, %r4;
	cvt.s64.s32 	%rd117, %r109;
	add.s64 	%rd118, %rd117, %rd112;
	shl.b64 	%rd119, %rd118, 2;
	add.s64 	%rd120, %rd111, %rd119;
	ld.global.f32 	%f1504, [%rd120];
	mul.f32 	%f1505, %f321, %f1756;
	fma.rn.f32 	%f1506, %f1693, %f1504, %f1505;
	st.global.f32 	[%rd120], %f1506;
	add.s32 	%r110, %r109, 16;
	cvt.s64.s32 	%rd121, %r110;
	add.s64 	%rd122, %rd121, %rd112;
	shl.b64 	%rd123, %rd122, 2;
	add.s64 	%rd124, %rd111, %rd123;
	ld.global.f32 	%f1507, [%rd124];
	mul.f32 	%f1508, %f321, %f1755;
	fma.rn.f32 	%f1509, %f1693, %f1507, %f1508;
	st.global.f32 	[%rd124], %f1509;
	add.s32 	%r111, %r109, 32;
	cvt.s64.s32 	%rd125, %r111;
	add.s64 	%rd126, %rd125, %rd112;
	shl.b64 	%rd127, %rd126, 2;
	add.s64 	%rd128, %rd111, %rd127;
	ld.global.f32 	%f1510, [%rd128];
	mul.f32 	%f1511, %f321, %f1754;
	fma.rn.f32 	%f1512, %f1693, %f1510, %f1511;
	st.global.f32 	[%rd128], %f1512;
	add.s32 	%r112, %r109, 48;
	cvt.s64.s32 	%rd129, %r112;
	add.s64 	%rd130, %rd129, %rd112;
	shl.b64 	%rd131, %rd130, 2;
	add.s64 	%rd132, %rd111, %rd131;
	ld.global.f32 	%f1513, [%rd132];
	mul.f32 	%f1514, %f321, %f1753;
	fma.rn.f32 	%f1515, %f1693, %f1513, %f1514;
	st.global.f32 	[%rd132], %f1515;
	add.s32 	%r113, %r109, 64;
	cvt.s64.s32 	%rd133, %r113;
	add.s64 	%rd134, %rd133, %rd112;
	shl.b64 	%rd135, %rd134, 2;
	add.s64 	%rd136, %rd111, %rd135;
	ld.global.f32 	%f1516, [%rd136];
	mul.f32 	%f1517, %f321, %f1752;
	fma.rn.f32 	%f1518, %f1693, %f1516, %f1517;
	st.global.f32 	[%rd136], %f1518;
	add.s32 	%r114, %r109, 80;
	cvt.s64.s32 	%rd137, %r114;
	add.s64 	%rd138, %rd137, %rd112;
	shl.b64 	%rd139, %rd138, 2;
	add.s64 	%rd140, %rd111, %rd139;
	ld.global.f32 	%f1519, [%rd140];
	mul.f32 	%f1520, %f321, %f1751;
	fma.rn.f32 	%f1521, %f1693, %f1519, %f1520;
	st.global.f32 	[%rd140], %f1521;
	add.s32 	%r115, %r109, 96;
	cvt.s64.s32 	%rd141, %r115;
	add.s64 	%rd142, %rd141, %rd112;
	shl.b64 	%rd143, %rd142, 2;
	add.s64 	%rd144, %rd111, %rd143;
	ld.global.f32 	%f1522, [%rd144];
	mul.f32 	%f1523, %f321, %f1750;
	fma.rn.f32 	%f1524, %f1693, %f1522, %f1523;
	st.global.f32 	[%rd144], %f1524;
	cvt.s64.s32 	%rd145, %r9;
	add.s64 	%rd146, %rd145, %rd112;
	shl.b64 	%rd147, %rd146, 2;
	add.s64 	%rd148, %rd111, %rd147;
	ld.global.f32 	%f1525, [%rd148];
	mul.f32 	%f1526, %f321, %f1749;
	fma.rn.f32 	%f1527, %f1693, %f1525, %f1526;
	st.global.f32 	[%rd148], %f1527;
	add.s32 	%r116, %r108, %r8;
	cvt.s64.s32 	%rd149, %r116;
	add.s64 	%rd150, %rd149, %rd112;
	shl.b64 	%rd151, %rd150, 2;
	add.s64 	%rd152, %rd111, %rd151;
	ld.global.f32 	%f1528, [%rd152];
	mul.f32 	%f1529, %f321, %f1748;
	fma.rn.f32 	%f1530, %f1693, %f1528, %f1529;
	st.global.f32 	[%rd152], %f1530;
	add.s32 	%r117, %r116, 16;
	cvt.s64.s32 	%rd153, %r117;
	add.s64 	%rd154, %rd153, %rd112;
	shl.b64 	%rd155, %rd154, 2;
	add.s64 	%rd156, %rd111, %rd155;
	ld.global.f32 	%f1531, [%rd156];
	mul.f32 	%f1532, %f321, %f1747;
	fma.rn.f32 	%f1533, %f1693, %f1531, %f1532;
	st.global.f32 	[%rd156], %f1533;
	add.s32 	%r118, %r116, 32;
	cvt.s64.s32 	%rd157, %r118;
	add.s64 	%rd158, %rd157, %rd112;
	shl.b64 	%rd159, %rd158, 2;
	add.s64 	%rd160, %rd111, %rd159;
	ld.global.f32 	%f1534, [%rd160];
	mul.f32 	%f1535, %f321, %f1746;
	fma.rn.f32 	%f1536, %f1693, %f1534, %f1535;
	st.global.f32 	[%rd160], %f1536;
	add.s32 	%r119, %r116, 48;
	cvt.s64.s32 	%rd161, %r119;
	add.s64 	%rd162, %rd161, %rd112;
	shl.b64 	%rd163, %rd162, 2;
	add.s64 	%rd164, %rd111, %rd163;
	ld.global.f32 	%f1537, [%rd164];
	mul.f32 	%f1538, %f321, %f1745;
	fma.rn.f32 	%f1539, %f1693, %f1537, %f1538;
	st.global.f32 	[%rd164], %f1539;
	add.s32 	%r120, %r116, 64;
	cvt.s64.s32 	%rd165, %r120;
	add.s64 	%rd166, %rd165, %rd112;
	shl.b64 	%rd167, %rd166, 2;
	add.s64 	%rd168, %rd111, %rd167;
	ld.global.f32 	%f1540, [%rd168];
	mul.f32 	%f1541, %f321, %f1744;
	fma.rn.f32 	%f1542, %f1693, %f1540, %f1541;
	st.global.f32 	[%rd168], %f1542;
	add.s32 	%r121, %r116, 80;
	cvt.s64.s32 	%rd169, %r121;
	add.s64 	%rd170, %rd169, %rd112;
	shl.b64 	%rd171, %rd170, 2;
	add.s64 	%rd172, %rd111, %rd171;
	ld.global.f32 	%f1543, [%rd172];
	mul.f32 	%f1544, %f321, %f1743;
	fma.rn.f32 	%f1545, %f1693, %f1543, %f1544;
	st.global.f32 	[%rd172], %f1545;
	add.s32 	%r122, %r116, 96;
	cvt.s64.s32 	%rd173, %r122;
	add.s64 	%rd174, %rd173, %rd112;
	shl.b64 	%rd175, %rd174, 2;
	add.s64 	%rd176, %rd111, %rd175;
	ld.global.f32 	%f1546, [%rd176];
	mul.f32 	%f1547, %f321, %f1742;
	fma.rn.f32 	%f1548, %f1693, %f1546, %f1547;
	st.global.f32 	[%rd176], %f1548;
	shl.b32 	%r123, %r29, 4;
	add.s32 	%r124, %r123, %r4;
	add.s32 	%r125, %r124, %r3;
	cvt.s64.s32 	%rd177, %r125;
	add.s64 	%rd178, %rd177, %rd112;
	shl.b64 	%rd179, %rd178, 2;
	add.s64 	%rd180, %rd111, %rd179;
	ld.global.f32 	%f1549, [%rd180];
	mul.f32 	%f1550, %f321, %f1741;
	fma.rn.f32 	%f1551, %f1693, %f1549, %f1550;
	st.global.f32 	[%rd180], %f1551;
	add.s32 	%r126, %r108, %r124;
	cvt.s64.s32 	%rd181, %r126;
	add.s64 	%rd182, %rd181, %rd112;
	shl.b64 	%rd183, %rd182, 2;
	add.s64 	%rd184, %rd111, %rd183;
	ld.global.f32 	%f1552, [%rd184];
	mul.f32 	%f1553, %f321, %f1740;
	fma.rn.f32 	%f1554, %f1693, %f1552, %f1553;
	st.global.f32 	[%rd184], %f1554;
	add.s32 	%r127, %r126, 16;
	cvt.s64.s32 	%rd185, %r127;
	add.s64 	%rd186, %rd185, %rd112;
	shl.b64 	%rd187, %rd186, 2;
	add.s64 	%rd188, %rd111, %rd187;
	ld.global.f32 	%f1555, [%rd188];
	mul.f32 	%f1556, %f321, %f1739;
	fma.rn.f32 	%f1557, %f1693, %f1555, %f1556;
	st.global.f32 	[%rd188], %f1557;
	add.s32 	%r128, %r126, 32;
	cvt.s64.s32 	%rd189, %r128;
	add.s64 	%rd190, %rd189, %rd112;
	shl.b64 	%rd191, %rd190, 2;
	add.s64 	%rd192, %rd111, %rd191;
	ld.global.f32 	%f1558, [%rd192];
	mul.f32 	%f1559, %f321, %f1738;
	fma.rn.f32 	%f1560, %f1693, %f1558, %f1559;
	st.global.f32 	[%rd192], %f1560;
	add.s32 	%r129, %r126, 48;
	cvt.s64.s32 	%rd193, %r129;
	add.s64 	%rd194, %rd193, %rd112;
	shl.b64 	%rd195, %rd194, 2;
	add.s64 	%rd196, %rd111, %rd195;
	ld.global.f32 	%f1561, [%rd196];
	mul.f32 	%f1562, %f321, %f1737;
	fma.rn.f32 	%f1563, %f1693, %f1561, %f1562;
	st.global.f32 	[%rd196], %f1563;
	add.s32 	%r130, %r126, 64;
	cvt.s64.s32 	%rd197, %r130;
	add.s64 	%rd198, %rd197, %rd112;
	shl.b64 	%rd199, %rd198, 2;
	add.s64 	%rd200, %rd111, %rd199;
	ld.global.f32 	%f1564, [%rd200];
	mul.f32 	%f1565, %f321, %f1736;
	fma.rn.f32 	%f1566, %f1693, %f1564, %f1565;
	st.global.f32 	[%rd200], %f1566;
	add.s32 	%r131, %r126, 80;
	cvt.s64.s32 	%rd201, %r131;
	add.s64 	%rd202, %rd201, %rd112;
	shl.b64 	%rd203, %rd202, 2;
	add.s64 	%rd204, %rd111, %rd203;
	ld.global.f32 	%f1567, [%rd204];
	mul.f32 	%f1568, %f321, %f1735;
	fma.rn.f32 	%f1569, %f1693, %f1567, %f1568;
	st.global.f32 	[%rd204], %f1569;
	add.s32 	%r132, %r126, 96;
	cvt.s64.s32 	%rd205, %r132;
	add.s64 	%rd206, %rd205, %rd112;
	shl.b64 	%rd207, %rd206, 2;
	add.s64 	%rd208, %rd111, %rd207;
	ld.global.f32 	%f1570, [%rd208];
	mul.f32 	%f1571, %f321, %f1734;
	fma.rn.f32 	%f1572, %f1693, %f1570, %f1571;
	st.global.f32 	[%rd208], %f1572;
	add.s32 	%r133, %r124, %r7;
	add.s32 	%r134, %r133, %r3;
	cvt.s64.s32 	%rd209, %r134;
	add.s64 	%rd210, %rd209, %rd112;
	shl.b64 	%rd211, %rd210, 2;
	add.s64 	%rd212, %rd111, %rd211;
	ld.global.f32 	%f1573, [%rd212];
	mul.f32 	%f1574, %f321, %f1733;
	fma.rn.f32 	%f1575, %f1693, %f1573, %f1574;
	st.global.f32 	[%rd212], %f1575;
	add.s32 	%r135, %r108, %r133;
	cvt.s64.s32 	%rd213, %r135;
	add.s64 	%rd214, %rd213, %rd112;
	shl.b64 	%rd215, %rd214, 2;
	add.s64 	%rd216, %rd111, %rd215;
	ld.global.f32 	%f1576, [%rd216];
	mul.f32 	%f1577, %f321, %f1732;
	fma.rn.f32 	%f1578, %f1693, %f1576, %f1577;
	st.global.f32 	[%rd216], %f1578;
	add.s32 	%r136, %r135, 16;
	cvt.s64.s32 	%rd217, %r136;
	add.s64 	%rd218, %rd217, %rd112;
	shl.b64 	%rd219, %rd218, 2;
	add.s64 	%rd220, %rd111, %rd219;
	ld.global.f32 	%f1579, [%rd220];
	mul.f32 	%f1580, %f321, %f1731;
	fma.rn.f32 	%f1581, %f1693, %f1579, %f1580;
	st.global.f32 	[%rd220], %f1581;
	add.s32 	%r137, %r135, 32;
	cvt.s64.s32 	%rd221, %r137;
	add.s64 	%rd222, %rd221, %rd112;
	shl.b64 	%rd223, %rd222, 2;
	add.s64 	%rd224, %rd111, %rd223;
	ld.global.f32 	%f1582, [%rd224];
	mul.f32 	%f1583, %f321, %f1730;
	fma.rn.f32 	%f1584, %f1693, %f1582, %f1583;
	st.global.f32 	[%rd224], %f1584;
	add.s32 	%r138, %r135, 48;
	cvt.s64.s32 	%rd225, %r138;
	add.s64 	%rd226, %rd225, %rd112;
	shl.b64 	%rd227, %rd226, 2;
	add.s64 	%rd228, %rd111, %rd227;
	ld.global.f32 	%f1585, [%rd228];
	mul.f32 	%f1586, %f321, %f1729;
	fma.rn.f32 	%f1587, %f1693, %f1585, %f1586;
	st.global.f32 	[%rd228], %f1587;
	add.s32 	%r139, %r135, 64;
	cvt.s64.s32 	%rd229, %r139;
	add.s64 	%rd230, %rd229, %rd112;
	shl.b64 	%rd231, %rd230, 2;
	add.s64 	%rd232, %rd111, %rd231;
	ld.global.f32 	%f1588, [%rd232];
	mul.f32 	%f1589, %f321, %f1728;
	fma.rn.f32 	%f1590, %f1693, %f1588, %f1589;
	st.global.f32 	[%rd232], %f1590;
	add.s32 	%r140, %r135, 80;
	cvt.s64.s32 	%rd233, %r140;
	add.s64 	%rd234, %rd233, %rd112;
	shl.b64 	%rd235, %rd234, 2;
	add.s64 	%rd236, %rd111, %rd235;
	ld.global.f32 	%f1591, [%rd236];
	mul.f32 	%f1592, %f321, %f1727;
	fma.rn.f32 	%f1593, %f1693, %f1591, %f1592;
	st.global.f32 	[%rd236], %f1593;
	add.s32 	%r141, %r135, 96;
	cvt.s64.s32 	%rd237, %r141;
	add.s64 	%rd238, %rd237, %rd112;
	shl.b64 	%rd239, %rd238, 2;
	add.s64 	%rd240, %rd111, %rd239;
	ld.global.f32 	%f1594, [%rd240];
	mul.f32 	%f1595, %f321, %f1726;
	fma.rn.f32 	%f1596, %f1693, %f1594, %f1595;
	st.global.f32 	[%rd240], %f1596;
	shl.b32 	%r142, %r29, 5;
	add.s32 	%r143, %r142, %r4;
	add.s32 	%r144, %r143, %r3;
	cvt.s64.s32 	%rd241, %r144;
	add.s64 	%rd242, %rd241, %rd112;
	shl.b64 	%rd243, %rd242, 2;
	add.s64 	%rd244, %rd111, %rd243;
	ld.global.f32 	%f1597, [%rd244];
	mul.f32 	%f1598, %f321, %f1725;
	fma.rn.f32 	%f1599, %f1693, %f1597, %f1598;
	st.global.f32 	[%rd244], %f1599;
	add.s32 	%r145, %r108, %r143;
	cvt.s64.s32 	%rd245, %r145;
	add.s64 	%rd246, %rd245, %rd112;
	shl.b64 	%rd247, %rd246, 2;
	add.s64 	%rd248, %rd111, %rd247;
	ld.global.f32 	%f1600, [%rd248];
	mul.f32 	%f1601, %f321, %f1724;
	fma.rn.f32 	%f1602, %f1693, %f1600, %f1601;
	st.global.f32 	[%rd248], %f1602;
	add.s32 	%r146, %r145, 16;
	cvt.s64.s32 	%rd249, %r146;
	add.s64 	%rd250, %rd249, %rd112;
	shl.b64 	%rd251, %rd250, 2;
	add.s64 	%rd252, %rd111, %rd251;
	ld.global.f32 	%f1603, [%rd252];
	mul.f32 	%f1604, %f321, %f1723;
	fma.rn.f32 	%f1605, %f1693, %f1603, %f1604;
	st.global.f32 	[%rd252], %f1605;
	add.s32 	%r147, %r145, 32;
	cvt.s64.s32 	%rd253, %r147;
	add.s64 	%rd254, %rd253, %rd112;
	shl.b64 	%rd255, %rd254, 2;
	add.s64 	%rd256, %rd111, %rd255;
	ld.global.f32 	%f1606, [%rd256];
	mul.f32 	%f1607, %f321, %f1722;
	fma.rn.f32 	%f1608, %f1693, %f1606, %f1607;
	st.global.f32 	[%rd256], %f1608;
	add.s32 	%r148, %r145, 48;
	cvt.s64.s32 	%rd257, %r148;
	add.s64 	%rd258, %rd257, %rd112;
	shl.b64 	%rd259, %rd258, 2;
	add.s64 	%rd260, %rd111, %rd259;
	ld.global.f32 	%f1609, [%rd260];
	mul.f32 	%f1610, %f321, %f1721;
	fma.rn.f32 	%f1611, %f1693, %f1609, %f1610;
	st.global.f32 	[%rd260], %f1611;
	add.s32 	%r149, %r145, 64;
	cvt.s64.s32 	%rd261, %r149;
	add.s64 	%rd262, %rd261, %rd112;
	shl.b64 	%rd263, %rd262, 2;
	add.s64 	%rd264, %rd111, %rd263;
	ld.global.f32 	%f1612, [%rd264];
	mul.f32 	%f1613, %f321, %f1720;
	fma.rn.f32 	%f1614, %f1693, %f1612, %f1613;
	st.global.f32 	[%rd264], %f1614;
	add.s32 	%r150, %r145, 80;
	cvt.s64.s32 	%rd265, %r150;
	add.s64 	%rd266, %rd265, %rd112;
	shl.b64 	%rd267, %rd266, 2;
	add.s64 	%rd268, %rd111, %rd267;
	ld.global.f32 	%f1615, [%rd268];
	mul.f32 	%f1616, %f321, %f1719;
	fma.rn.f32 	%f1617, %f1693, %f1615, %f1616;
	st.global.f32 	[%rd268], %f1617;
	add.s32 	%r151, %r145, 96;
	cvt.s64.s32 	%rd269, %r151;
	add.s64 	%rd270, %rd269, %rd112;
	shl.b64 	%rd271, %rd270, 2;
	add.s64 	%rd272, %rd111, %rd271;
	ld.global.f32 	%f1618, [%rd272];
	mul.f32 	%f1619, %f321, %f1718;
	fma.rn.f32 	%f1620, %f1693, %f1618, %f1619;
	st.global.f32 	[%rd272], %f1620;
	add.s32 	%r152, %r143, %r7;
	add.s32 	%r153, %r152, %r3;
	cvt.s64.s32 	%rd273, %r153;
	add.s64 	%rd274, %rd273, %rd112;
	shl.b64 	%rd275, %rd274, 2;
	add.s64 	%rd276, %rd111, %rd275;
	ld.global.f32 	%f1621, [%rd276];
	mul.f32 	%f1622, %f321, %f1717;
	fma.rn.f32 	%f1623, %f1693, %f1621, %f1622;
	st.global.f32 	[%rd276], %f1623;
	add.s32 	%r154, %r108, %r152;
	cvt.s64.s32 	%rd277, %r154;
	add.s64 	%rd278, %rd277, %rd112;
	shl.b64 	%rd279, %rd278, 2;
	add.s64 	%rd280, %rd111, %rd279;
	ld.global.f32 	%f1624, [%rd280];
	mul.f32 	%f1625, %f321, %f1716;
	fma.rn.f32 	%f1626, %f1693, %f1624, %f1625;
	st.global.f32 	[%rd280], %f1626;
	add.s32 	%r155, %r154, 16;
	cvt.s64.s32 	%rd281, %r155;
	add.s64 	%rd282, %rd281, %rd112;
	shl.b64 	%rd283, %rd282, 2;
	add.s64 	%rd284, %rd111, %rd283;
	ld.global.f32 	%f1627, [%rd284];
	mul.f32 	%f1628, %f321, %f1715;
	fma.rn.f32 	%f1629, %f1693, %f1627, %f1628;
	st.global.f32 	[%rd284], %f1629;
	add.s32 	%r156, %r154, 32;
	cvt.s64.s32 	%rd285, %r156;
	add.s64 	%rd286, %rd285, %rd112;
	shl.b64 	%rd287, %rd286, 2;
	add.s64 	%rd288, %rd111, %rd287;
	ld.global.f32 	%f1630, [%rd288];
	mul.f32 	%f1631, %f321, %f1714;
	fma.rn.f32 	%f1632, %f1693, %f1630, %f1631;
	st.global.f32 	[%rd288], %f1632;
	add.s32 	%r157, %r154, 48;
	cvt.s64.s32 	%rd289, %r157;
	add.s64 	%rd290, %rd289, %rd112;
	shl.b64 	%rd291, %rd290, 2;
	add.s64 	%rd292, %rd111, %rd291;
	ld.global.f32 	%f1633, [%rd292];
	mul.f32 	%f1634, %f321, %f1713;
	fma.rn.f32 	%f1635, %f1693, %f1633, %f1634;
	st.global.f32 	[%rd292], %f1635;
	add.s32 	%r158, %r154, 64;
	cvt.s64.s32 	%rd293, %r158;
	add.s64 	%rd294, %rd293, %rd112;
	shl.b64 	%rd295, %rd294, 2;
	add.s64 	%rd296, %rd111, %rd295;
	ld.global.f32 	%f1636, [%rd296];
	mul.f32 	%f1637, %f321, %f1712;
	fma.rn.f32 	%f1638, %f1693, %f1636, %f1637;
	st.global.f32 	[%rd296], %f1638;
	add.s32 	%r159, %r154, 80;
	cvt.s64.s32 	%rd297, %r159;
	add.s64 	%rd298, %rd297, %rd112;
	shl.b64 	%rd299, %rd298, 2;
	add.s64 	%rd300, %rd111, %rd299;
	ld.global.f32 	%f1639, [%rd300];
	mul.f32 	%f1640, %f321, %f1711;
	fma.rn.f32 	%f1641, %f1693, %f1639, %f1640;
	st.global.f32 	[%rd300], %f1641;
	add.s32 	%r160, %r154, 96;
	cvt.s64.s32 	%rd301, %r160;
	add.s64 	%rd302, %rd301, %rd112;
	shl.b64 	%rd303, %rd302, 2;
	add.s64 	%rd304, %rd111, %rd303;
	ld.global.f32 	%f1642, [%rd304];
	mul.f32 	%f1643, %f321, %f1710;
	fma.rn.f32 	%f1644, %f1693, %f1642, %f1643;
	st.global.f32 	[%rd304], %f1644;
	add.s32 	%r161, %r123, %r143;
	add.s32 	%r162, %r161, %r3;
	cvt.s64.s32 	%rd305, %r162;
	add.s64 	%rd306, %rd305, %rd112;
	shl.b64 	%rd307, %rd306, 2;
	add.s64 	%rd308, %rd111, %rd307;
	ld.global.f32 	%f1645, [%rd308];
	mul.f32 	%f1646, %f321, %f1709;
	fma.rn.f32 	%f1647, %f1693, %f1645, %f1646;
	st.global.f32 	[%rd308], %f1647;
	add.s32 	%r163, %r108, %r161;
	cvt.s64.s32 	%rd309, %r163;
	add.s64 	%rd310, %rd309, %rd112;
	shl.b64 	%rd311, %rd310, 2;
	add.s64 	%rd312, %rd111, %rd311;
	ld.global.f32 	%f1648, [%rd312];
	mul.f32 	%f1649, %f321, %f1708;
	fma.rn.f32 	%f1650, %f1693, %f1648, %f1649;
	st.global.f32 	[%rd312], %f1650;
	add.s32 	%r164, %r163, 16;
	cvt.s64.s32 	%rd313, %r164;
	add.s64 	%rd314, %rd313, %rd112;
	shl.b64 	%rd315, %rd314, 2;
	add.s64 	%rd316, %rd111, %rd315;
	ld.global.f32 	%f1651, [%rd316];
	mul.f32 	%f1652, %f321, %f1707;
	fma.rn.f32 	%f1653, %f1693, %f1651, %f1652;
	st.global.f32 	[%rd316], %f1653;
	add.s32 	%r165, %r163, 32;
	cvt.s64.s32 	%rd317, %r165;
	add.s64 	%rd318, %rd317, %rd112;
	shl.b64 	%rd319, %rd318, 2;
	add.s64 	%rd320, %rd111, %rd319;
	ld.global.f32 	%f1654, [%rd320];
	mul.f32 	%f1655, %f321, %f1706;
	fma.rn.f32 	%f1656, %f1693, %f1654, %f1655;
	st.global.f32 	[%rd320], %f1656;
	add.s32 	%r166, %r163, 48;
	cvt.s64.s32 	%rd321, %r166;
	add.s64 	%rd322, %rd321, %rd112;
	shl.b64 	%rd323, %rd322, 2;
	add.s64 	%rd324, %rd111, %rd323;
	ld.global.f32 	%f1657, [%rd324];
	mul.f32 	%f1658, %f321, %f1705;
	fma.rn.f32 	%f1659, %f1693, %f1657, %f1658;
	st.global.f32 	[%rd324], %f1659;
	add.s32 	%r167, %r163, 64;
	cvt.s64.s32 	%rd325, %r167;
	add.s64 	%rd326, %rd325, %rd112;
	shl.b64 	%rd327, %rd326, 2;
	add.s64 	%rd328, %rd111, %rd327;
	ld.global.f32 	%f1660, [%rd328];
	mul.f32 	%f1661, %f321, %f1704;
	fma.rn.f32 	%f1662, %f1693, %f1660, %f1661;
	st.global.f32 	[%rd328], %f1662;
	add.s32 	%r168, %r163, 80;
	cvt.s64.s32 	%rd329, %r168;
	add.s64 	%rd330, %rd329, %rd112;
	shl.b64 	%rd331, %rd330, 2;
	add.s64 	%rd332, %rd111, %rd331;
	ld.global.f32 	%f1663, [%rd332];
	mul.f32 	%f1664, %f321, %f1703;
	fma.rn.f32 	%f1665, %f1693, %f1663, %f1664;
	st.global.f32 	[%rd332], %f1665;
	add.s32 	%r169, %r163, 96;
	cvt.s64.s32 	%rd333, %r169;
	add.s64 	%rd334, %rd333, %rd112;
	shl.b64 	%rd335, %rd334, 2;
	add.s64 	%rd336, %rd111, %rd335;
	ld.global.f32 	%f1666, [%rd336];
	mul.f32 	%f1667, %f321, %f1702;
	fma.rn.f32 	%f1668, %f1693, %f1666, %f1667;
	st.global.f32 	[%rd336], %f1668;
	add.s32 	%r170, %r161, %r7;
	add.s32 	%r171, %r170, %r3;
	cvt.s64.s32 	%rd337, %r171;
	add.s64 	%rd338, %rd337, %rd112;
	shl.b64 	%rd339, %rd338, 2;
	add.s64 	%rd340, %rd111, %rd339;
	ld.global.f32 	%f1669, [%rd340];
	mul.f32 	%f1670, %f321, %f1701;
	fma.rn.f32 	%f1671, %f1693, %f1669, %f1670;
	st.global.f32 	[%rd340], %f1671;
	add.s32 	%r172, %r108, %r170;
	cvt.s64.s32 	%rd341, %r172;
	add.s64 	%rd342, %rd341, %rd112;
	shl.b64 	%rd343, %rd342, 2;
	add.s64 	%rd344, %rd111, %rd343;
	ld.global.f32 	%f1672, [%rd344];
	mul.f32 	%f1673, %f321, %f1700;
	fma.rn.f32 	%f1674, %f1693, %f1672, %f1673;
	st.global.f32 	[%rd344], %f1674;
	add.s32 	%r173, %r172, 16;
	cvt.s64.s32 	%rd345, %r173;
	add.s64 	%rd346, %rd345, %rd112;
	shl.b64 	%rd347, %rd346, 2;
	add.s64 	%rd348, %rd111, %rd347;
	ld.global.f32 	%f1675, [%rd348];
	mul.f32 	%f1676, %f321, %f1699;
	fma.rn.f32 	%f1677, %f1693, %f1675, %f1676;
	st.global.f32 	[%rd348], %f1677;
	add.s32 	%r174, %r172, 32;
	cvt.s64.s32 	%rd349, %r174;
	add.s64 	%rd350, %rd349, %rd112;
	shl.b64 	%rd351, %rd350, 2;
	add.s64 	%rd352, %rd111, %rd351;
	ld.global.f32 	%f1678, [%rd352];
	mul.f32 	%f1679, %f321, %f1698;
	fma.rn.f32 	%f1680, %f1693, %f1678, %f1679;
	st.global.f32 	[%rd352], %f1680;
	add.s32 	%r175, %r172, 48;
	cvt.s64.s32 	%rd353, %r175;
	add.s64 	%rd354, %rd353, %rd112;
	shl.b64 	%rd355, %rd354, 2;
	add.s64 	%rd356, %rd111, %rd355;
	ld.global.f32 	%f1681, [%rd356];
	mul.f32 	%f1682, %f321, %f1697;
	fma.rn.f32 	%f1683, %f1693, %f1681, %f1682;
	st.global.f32 	[%rd356], %f1683;
	add.s32 	%r176, %r172, 64;
	cvt.s64.s32 	%rd357, %r176;
	add.s64 	%rd358, %rd357, %rd112;
	shl.b64 	%rd359, %rd358, 2;
	add.s64 	%rd360, %rd111, %rd359;
	ld.global.f32 	%f1684, [%rd360];
	mul.f32 	%f1685, %f321, %f1696;
	fma.rn.f32 	%f1686, %f1693, %f1684, %f1685;
	st.global.f32 	[%rd360], %f1686;
	add.s32 	%r177, %r172, 80;
	cvt.s64.s32 	%rd361, %r177;
	add.s64 	%rd362, %rd361, %rd112;
	shl.b64 	%rd363, %rd362, 2;
	add.s64 	%rd364, %rd111, %rd363;
	ld.global.f32 	%f1687, [%rd364];
	mul.f32 	%f1688, %f321, %f1695;
	fma.rn.f32 	%f1689, %f1693, %f1687, %f1688;
	st.global.f32 	[%rd364], %f1689;
	add.s32 	%r178, %r172, 96;
	cvt.s64.s32 	%rd365, %r178;
	add.s64 	%rd366, %rd365, %rd112;
	shl.b64 	%rd367, %rd366, 2;
	add.s64 	%rd368, %rd111, %rd367;
	ld.global.f32 	%f1690, [%rd368];
	mul.f32 	%f1691, %f321, %f1694;
	fma.rn.f32 	%f1692, %f1693, %f1690, %f1691;
	st.global.f32 	[%rd368], %f1692;
	ret;

}


// ===== COMPILED SASS (sm_100) =====

	.target	sm_100

	.elftype	@"ET_EXEC"


//--------------------- .note.nv.tkinfo           --------------------------
	.section	.note.nv.tkinfo,"",@"SHT_NOTE"
	.sectionflags	@"SHF_NOTE_NV_TKINFO"
	.tkinfo
        /*0018*/ 	.word	0x00000002
        /*0030*/ 	.string	""
        /*0030*/ 	.string	"ptxas"
        /*0030*/ 	.string	"Cuda compilation tools, release 13.0, V13.0.88"
        /*0030*/ 	.string	"Build cuda_13.0.r13.0/compiler.36424714_0"
        /*0030*/ 	.string	"-arch sm_100 -m 64 "



//--------------------- .note.nv.cuinfo           --------------------------
	.section	.note.nv.cuinfo,"",@"SHT_NOTE"
	.sectionflags	@"SHF_NOTE_NV_CUINFO"
        /*0018*/ 	.short	0x0002
        /*001a*/ 	.short	0x0064
        /*001c*/ 	.short	0x0082
	.zero		2


//--------------------- .nv.info                  --------------------------
	.section	.nv.info,"",@"SHT_CUDA_INFO"
	.align	4


	//----- nvinfo : EIATTR_REGCOUNT
	.align		4
        /*0000*/ 	.byte	0x04, 0x2f
        /*0002*/ 	.short	(.L_1 - .L_0)
	.align		4
.L_0:
        /*0004*/ 	.word	index@(_Z5sgemmILi128ELi64ELi16ELi16ELi8EEviiiffPKfS1_Pf)
        /*0008*/ 	.word	0x000000a8


	//----- nvinfo : EIATTR_FRAME_SIZE
	.align		4
.L_1:
        /*000c*/ 	.byte	0x04, 0x11
        /*000e*/ 	.short	(.L_3 - .L_2)
	.align		4
.L_2:
        /*0010*/ 	.word	index@(_Z5sgemmILi128ELi64ELi16ELi16ELi8EEviiiffPKfS1_Pf)
        /*0014*/ 	.word	0x00000000


	//----- nvinfo : EIATTR_MIN_STACK_SIZE
	.align		4
.L_3:
        /*0018*/ 	.byte	0x04, 0x12
        /*001a*/ 	.short	(.L_5 - .L_4)
	.align		4
.L_4:
        /*001c*/ 	.word	index@(_Z5sgemmILi128ELi64ELi16ELi16ELi8EEviiiffPKfS1_Pf)
        /*0020*/ 	.word	0x00000000
.L_5:


//--------------------- .nv.compat                --------------------------
	.section	.nv.compat,"",@"SHT_CUDA_COMPAT_INFO"
	.align	4
        /*0000*/ 	.byte	0x02, 0x09, 0x00, 0x00, 0x02, 0x02, 0x01, 0x00, 0x02, 0x05, 0x05, 0x00, 0x03, 0x07, 0x01, 0x01
        /*0010*/ 	.byte	0x02, 0x03, 0x00, 0x00, 0x02, 0x06, 0x01, 0x00, 0x04, 0x0b, 0x08, 0x00, 0x09, 0x00, 0x00, 0x00
        /*0020*/ 	.byte	0x00, 0x00, 0x00, 0x00


//--------------------- .nv.info._Z5sgemmILi128ELi64ELi16ELi16ELi8EEviiiffPKfS1_Pf --------------------------
	.section	.nv.info._Z5sgemmILi128ELi64ELi16ELi16ELi8EEviiiffPKfS1_Pf,"",@"SHT_CUDA_INFO"
	.sectionflags	@""
	.align	4


	//----- nvinfo : EIATTR_CUDA_API_VERSION
	.align		4
        /*0000*/ 	.byte	0x04, 0x37
        /*0002*/ 	.short	(.L_7 - .L_6)
.L_6:
        /*0004*/ 	.word	0x00000082


	//----- nvinfo : EIATTR_KPARAM_INFO
	.align		4
.L_7:
        /*0008*/ 	.byte	0x04, 0x17
        /*000a*/ 	.short	(.L_9 - .L_8)
.L_8:
        /*000c*/ 	.word	0x00000000
        /*0010*/ 	.short	0x0007
        /*0012*/ 	.short	0x0028
        /*0014*/ 	.byte	0x00, 0xf5, 0x21, 0x00


	//----- nvinfo : EIATTR_KPARAM_INFO
	.align		4
.L_9:
        /*0018*/ 	.byte	0x04, 0x17
        /*001a*/ 	.short	(.L_11 - .L_10)
.L_10:
        /*001c*/ 	.word	0x00000000
        /*0020*/ 	.short	0x0006
        /*0022*/ 	.short	0x0020
        /*0024*/ 	.byte	0x00, 0xf5, 0x21, 0x00


	//----- nvinfo : EIATTR_KPARAM_INFO
	.align		4
.L_11:
        /*0028*/ 	.byte	0x04, 0x17
        /*002a*/ 	.short	(.L_13 - .L_12)
.L_12:
        /*002c*/ 	.word	0x00000000
        /*0030*/ 	.short	0x0005
        /*0032*/ 	.short	0x0018
        /*0034*/ 	.byte	0x00, 0xf5, 0x21, 0x00


	//----- nvinfo : EIATTR_KPARAM_INFO
	.align		4
.L_13:
        /*0038*/ 	.byte	0x04, 0x17
        /*003a*/ 	.short	(.L_15 - .L_14)
.L_14:
        /*003c*/ 	.word	0x00000000
        /*0040*/ 	.short	0x0004
        /*0042*/ 	.short	0x0010
        /*0044*/ 	.byte	0x00, 0xf0, 0x11, 0x00


	//----- nvinfo : EIATTR_KPARAM_INFO
	.align		4
.L_15:
        /*0048*/ 	.byte	0x04, 0x17
        /*004a*/ 	.short	(.L_17 - .L_16)
.L_16:
        /*004c*/ 	.word	0x00000000
        /*0050*/ 	.short	0x0003
        /*0052*/ 	.short	0x000c
        /*0054*/ 	.byte	0x00, 0xf0, 0x11, 0x00


	//----- nvinfo : EIATTR_KPARAM_INFO
	.align		4
.L_17:
        /*0058*/ 	.byte	0x04, 0x17
        /*005a*/ 	.short	(.L_19 - .L_18)
.L_18:
        /*005c*/ 	.word	0x00000000
        /*0060*/ 	.short	0x0002
        /*0062*/ 	.short	0x0008
        /*0064*/ 	.byte	0x00, 0xf0, 0x11, 0x00


	//----- nvinfo : EIATTR_KPARAM_INFO
	.align		4
.L_19:
        /*0068*/ 	.byte	0x04, 0x17
        /*006a*/ 	.short	(.L_21 - .L_20)
.L_20:
        /*006c*/ 	.word	0x00000000
        /*0070*/ 	.short	0x0001
        /*0072*/ 	.short	0x0004
        /*0074*/ 	.byte	0x00, 0xf0, 0x11, 0x00


	//----- nvinfo : EIATTR_KPARAM_INFO
	.align		4
.L_21:
        /*0078*/ 	.byte	0x04, 0x17
        /*007a*/ 	.short	(.L_23 - .L_22)
.L_22:
        /*007c*/ 	.word	0x00000000
        /*0080*/ 	.short	0x0000
        /*0082*/ 	.short	0x0000
        /*0084*/ 	.byte	0x00, 0xf0, 0x11, 0x00


	//----- nvinfo : EIATTR_SPARSE_MMA_MASK
	.align		4
.L_23:
        /*0088*/ 	.byte	0x03, 0x50
        /*008a*/ 	.short	0x0000


	//----- nvinfo : EIATTR_MAXREG_COUNT
	.align		4
        /*008c*/ 	.byte	0x03, 0x1b
        /*008e*/ 	.short	0x00ff


	//----- nvinfo : EIATTR_NUM_BARRIERS
	.align		4
        /*0090*/ 	.byte	0x02, 0x4c
        /*0092*/ 	.byte	0x01
	.zero		1


	//----- nvinfo : EIATTR_MERCURY_ISA_VERSION
	.align		4
        /*0094*/ 	.byte	0x03, 0x5f
        /*0096*/ 	.short	0x0101


	//----- nvinfo : EIATTR_VRC_CTA_INIT_COUNT
	.align		4
        /*0098*/ 	.byte	0x02, 0x4a
	.zero		1
	.zero		1


	//----- nvinfo : EIATTR_EXIT_INSTR_OFFSETS
	.align		4
        /*009c*/ 	.byte	0x04, 0x1c
        /*009e*/ 	.short	(.L_25 - .L_24)


	//   ....[0]....
.L_24:
        /*00a0*/ 	.word	0x0000c1b0


	//----- nvinfo : EIATTR_MAX_THREADS
	.align		4
.L_25:
        /*00a4*/ 	.byte	0x04, 0x05
        /*00a6*/ 	.short	(.L_27 - .L_26)
.L_26:
        /*00a8*/ 	.word	0x00000080
        /*00ac*/ 	.word	0x00000001
        /*00b0*/ 	.word	0x00000001


	//----- nvinfo : EIATTR_CBANK_PARAM_SIZE
	.align		4
.L_27:
        /*00b4*/ 	.byte	0x03, 0x19
        /*00b6*/ 	.short	0x0030


	//----- nvinfo : EIATTR_PARAM_CBANK
	.align		4
        /*00b8*/ 	.byte	0x04, 0x0a
        /*00ba*/ 	.short	(.L_29 - .L_28)
	.align		4
.L_28:
        /*00bc*/ 	.word	index@(.nv.constant0._Z5sgemmILi128ELi64ELi16ELi16ELi8EEviiiffPKfS1_Pf)
        /*00c0*/ 	.short	0x0380
        /*00c2*/ 	.short	0x0030


	//----- nvinfo : EIATTR_SW_WAR
	.align		4
.L_29:
        /*00c4*/ 	.byte	0x04, 0x36
        /*00c6*/ 	.short	(.L_31 - .L_30)
.L_30:
        /*00c8*/ 	.word	0x00000008
.L_31:


//--------------------- .nv.callgraph             --------------------------
	.section	.nv.callgraph,"",@"SHT_CUDA_CALLGRAPH"
	.align	4
	.sectionentsize	8
	.align		4
        /*0000*/ 	.word	0x00000000
	.align		4
        /*0004*/ 	.word	0xffffffff
	.align		4
        /*0008*/ 	.word	0x00000000
	.align		4
        /*000c*/ 	.word	0xfffffffe
	.align		4
        /*0010*/ 	.word	0x00000000
	.align		4
        /*0014*/ 	.word	0xfffffffd
	.align		4
        /*0018*/ 	.word	0x00000000
	.align		4
        /*001c*/ 	.word	0xfffffffc


//--------------------- .text._Z5sgemmILi128ELi64ELi16ELi16ELi8EEviiiffPKfS1_Pf --------------------------
	.section	.text._Z5sgemmILi128ELi64ELi16ELi16ELi8EEviiiffPKfS1_Pf,"ax",@progbits
	.align	128
        .global         _Z5sgemmILi128ELi64ELi16ELi16ELi8EEviiiffPKfS1_Pf
        .type           _Z5sgemmILi128ELi64ELi16ELi16ELi8EEviiiffPKfS1_Pf,@function
        .size           _Z5sgemmILi128ELi64ELi16ELi16ELi8EEviiiffPKfS1_Pf,(.L_x_6 - _Z5sgemmILi128ELi64ELi16ELi16ELi8EEviiiffPKfS1_Pf)
        .other          _Z5sgemmILi128ELi64ELi16ELi16ELi8EEviiiffPKfS1_Pf,@"STO_CUDA_ENTRY STV_DEFAULT"
_Z5sgemmILi128ELi64ELi16ELi16ELi8EEviiiffPKfS1_Pf:
.text._Z5sgemmILi128ELi64ELi16ELi16ELi8EEviiiffPKfS1_Pf:
[----:B------:R-:W-:Y:S01]  /*0000*/  LDC R1, c[0x0][0x37c] ;  /* 0x0000df00ff017b82 */ /* 0x000fe20000000800 */
[----:B------:R-:W0:Y:S07]  /*0010*/  S2R R0, SR_TID.Y ;  /* 0x0000000000007919 */ /* 0x000e2e0000002200 */
[----:B------:R-:W0:Y:S01]  /*0020*/  LDC R79, c[0x0][0x380] ;  /* 0x0000e000ff4f7b82 */ /* 0x000e220000000800 */
[----:B------:R-:W1:Y:S01]  /*0030*/  LDCU.64 UR8, c[0x0][0x358] ;  /* 0x00006b00ff0877ac */ /* 0x000e620008000a00 */
[----:B------:R-:W2:Y:S01]  /*0040*/  S2R R30, SR_CTAID.X ;  /* 0x00000000001e7919 */ /* 0x000ea20000002500 */
[----:B------:R-:W3:Y:S05]  /*0050*/  S2R R3, SR_TID.X ;  /* 0x0000000000037919 */ /* 0x000eea0000002100 */
[----:B------:R-:W4:Y:S01]  /*0060*/  LDC.64 R84, c[0x0][0x398] ;  /* 0x0000e600ff547b82 */ /* 0x000f220000000a00 */
[----:B------:R-:W5:Y:S07]  /*0070*/  S2R R53, SR_CTAID.Y ;  /* 0x0000000000357919 */ /* 0x000f6e0000002600 */
[----:B------:R-:W1:Y:S08]  /*0080*/  LDC R14, c[0x0][0x388] ;  /* 0x0000e200ff0e7b82 */ /* 0x000e700000000800 */
[----:B------:R-:W1:Y:S01]  /*0090*/  LDC.64 R72, c[0x0][0x3a0] ;  /* 0x0000e800ff487b82 */ /* 0x000e620000000a00 */
[----:B0-----:R-:W-:Y:S01]  /*00a0*/  IMAD R2, R0, R79, RZ ;  /* 0x0000004f00027224 */ /* 0x001fe200078e02ff */
[----:B--2---:R-:W-:-:S04]  /*00b0*/  SHF.L.U32 R30, R30, 0x7, RZ ;  /* 0x000000071e1e7819 */ /* 0x004fc800000006ff */
[-C--:B---3--:R-:W-:Y:S01]  /*00c0*/  IADD3 R12, PT, PT, R2, R3.reuse, RZ ;  /* 0x00000003020c7210 */ /* 0x088fe20007ffe0ff */
[----:B----4-:R-:W-:Y:S01]  /*00d0*/  IMAD.WIDE.U32 R84, R30, 0x4, R84 ;  /* 0x000000041e547825 */ /* 0x010fe200078e0054 */
[----:B-----5:R-:W-:Y:S02]  /*00e0*/  SHF.L.U32 R53, R53, 0x6, RZ ;  /* 0x0000000635357819 */ /* 0x020fe400000006ff */
[C---:B------:R-:W-:Y:S01]  /*00f0*/  IADD3 R17, PT, PT, R12.reuse, 0x10, RZ ;  /* 0x000000100c117810 */ /* 0x040fe20007ffe0ff */
[C-C-:B------:R-:W-:Y:S01]  /*0100*/  IMAD.WIDE.U32 R6, R12.reuse, 0x4, R84.reuse ;  /* 0x000000040c067825 */ /* 0x140fe200078e0054 */
[----:B------:R-:W-:Y:S02]  /*0110*/  LEA R4, R79, R2, 0x3 ;  /* 0x000000024f047211 */ /* 0x000fe400078e18ff */
[C---:B------:R-:W-:Y:S01]  /*0120*/  IADD3 R21, PT, PT, R12.reuse, 0x30, RZ ;  /* 0x000000300c157810 */ /* 0x040fe20007ffe0ff */
[----:B-1----:R-:W-:Y:S01]  /*0130*/  IMAD R5, R53, R14, RZ ;  /* 0x0000000e35057224 */ /* 0x002fe200078e02ff */
[C---:B------:R-:W-:Y:S01]  /*0140*/  IADD3 R13, PT, PT, R12.reuse, 0x60, RZ ;  /* 0x000000600c0d7810 */ /* 0x040fe20007ffe0ff */
[----:B------:R-:W-:Y:S01]  /*0150*/  IMAD.WIDE.U32 R16, R17, 0x4, R84 ;  /* 0x0000000411107825 */ /* 0x000fe200078e0054 */
[----:B------:R-:W-:Y:S01]  /*0160*/  IADD3 R19, PT, PT, R12, 0x20, RZ ;  /* 0x000000200c137810 */ /* 0x000fe20007ffe0ff */
[----:B------:R0:W2:Y:S02]  /*0170*/  LDG.E R8, desc[UR8][R6.64] ;  /* 0x0000000806087981 */ /* 0x0000a4000c1e1900 */
[----:B------:R-:W-:Y:S01]  /*0180*/  IMAD.WIDE.U32 R72, R5, 0x4, R72 ;  /* 0x0000000405487825 */ /* 0x000fe200078e0048 */
[----:B------:R-:W-:Y:S01]  /*0190*/  IADD3 R5, PT, PT, R4, R3, RZ ;  /* 0x0000000304057210 */ /* 0x000fe20007ffe0ff */
[----:B------:R1:W2:Y:S01]  /*01a0*/  LDG.E R9, desc[UR8][R16.64] ;  /* 0x0000000810097981 */ /* 0x0002a2000c1e1900 */
[----:B------:R-:W-:Y:S01]  /*01b0*/  IADD3 R23, PT, PT, R12, 0x40, RZ ;  /* 0x000000400c177810 */ /* 0x000fe20007ffe0ff */
[----:B------:R-:W-:-:S04]  /*01c0*/  IMAD.WIDE.U32 R20, R21, 0x4, R84 ;  /* 0x0000000415147825 */ /* 0x000fc800078e0054 */
[--C-:B0-----:R-:W-:Y:S01]  /*01d0*/  IMAD.WIDE.U32 R6, R13, 0x4, R84.reuse ;  /* 0x000000040d067825 */ /* 0x101fe200078e0054 */
[----:B------:R-:W-:Y:S01]  /*01e0*/  IADD3 R13, PT, PT, R5, 0x10, RZ ;  /* 0x00000010050d7810 */ /* 0x000fe20007ffe0ff */
[----:B------:R0:W2:Y:S01]  /*01f0*/  LDG.E R11, desc[UR8][R20.64] ;  /* 0x00000008140b7981 */ /* 0x0000a2000c1e1900 */
[----:B-1----:R-:W-:Y:S01]  /*0200*/  IADD3 R17, PT, PT, R12, 0x70, RZ ;  /* 0x000000700c117810 */ /* 0x002fe20007ffe0ff */
[--C-:B------:R-:W-:Y:S01]  /*0210*/  IMAD.WIDE.U32 R18, R19, 0x4, R84.reuse ;  /* 0x0000000413127825 */ /* 0x100fe200078e0054 */
[----:B------:R-:W-:Y:S01]  /*0220*/  IADD3 R15, PT, PT, R5, 0x20, RZ ;  /* 0x00000020050f7810 */ /* 0x000fe20007ffe0ff */
[----:B------:R-:W3:Y:S02]  /*0230*/  LDG.E R26, desc[UR8][R6.64] ;  /* 0x00000008061a7981 */ /* 0x000ee4000c1e1900 */
[--C-:B------:R-:W-:Y:S01]  /*0240*/  IMAD.WIDE.U32 R22, R23, 0x4, R84.reuse ;  /* 0x0000000417167825 */ /* 0x100fe200078e0054 */
[----:B------:R-:W-:Y:S01]  /*0250*/  IADD3 R41, PT, PT, R5, 0x30, RZ ;  /* 0x0000003005297810 */ /* 0x000fe20007ffe0ff */
[----:B------:R1:W2:Y:S02]  /*0260*/  LDG.E R10, desc[UR8][R18.64] ;  /* 0x00000008120a7981 */ /* 0x0002a4000c1e1900 */
[----:B------:R-:W-:-:S02]  /*0270*/  IMAD.WIDE.U32 R16, R17, 0x4, R84 ;  /* 0x0000000411107825 */ /* 0x000fc400078e0054 */
[----:B------:R4:W3:Y:S02]  /*0280*/  LDG.E R24, desc[UR8][R22.64] ;  /* 0x0000000816187981 */ /* 0x0008e4000c1e1900 */
[----:B0-----:R-:W-:Y:S01]  /*0290*/  IMAD.WIDE.U32 R20, R13, 0x4, R84 ;  /* 0x000000040d147825 */ /* 0x001fe200078e0054 */
[C---:B------:R-:W-:Y:S01]  /*02a0*/  IADD3 R13, PT, PT, R5.reuse, 0x50, RZ ;  /* 0x00000050050d7810 */ /* 0x040fe20007ffe0ff */
[----:B------:R0:W3:Y:S02]  /*02b0*/  LDG.E R27, desc[UR8][R16.64] ;  /* 0x00000008101b7981 */ /* 0x0000e4000c1e1900 */
[----:B------:R-:W-:Y:S01]  /*02c0*/  IMAD R31, R0, R14, R3 ;  /* 0x0000000e001f7224 */ /* 0x000fe200078e0203 */
[----:B------:R-:W-:Y:S01]  /*02d0*/  IADD3 R29, PT, PT, R12, 0x50, RZ ;  /* 0x000000500c1d7810 */ /* 0x000fe20007ffe0ff */
[C-C-:B-1----:R-:W-:Y:S01]  /*02e0*/  IMAD.WIDE.U32 R18, R5.reuse, 0x4, R84.reuse ;  /* 0x0000000405127825 */ /* 0x142fe200078e0054 */
[----:B------:R-:W-:Y:S01]  /*02f0*/  IADD3 R7, PT, PT, R5, 0x40, RZ ;  /* 0x0000004005077810 */ /* 0x000fe20007ffe0ff */
[----:B------:R-:W5:Y:S02]  /*0300*/  LDG.E R33, desc[UR8][R20.64] ;  /* 0x0000000814217981 */ /* 0x000f64000c1e1900 */
[--C-:B----4-:R-:W-:Y:S01]  /*0310*/  IMAD.WIDE.U32 R22, R15, 0x4, R84.reuse ;  /* 0x000000040f167825 */ /* 0x110fe200078e0054 */
[----:B------:R-:W-:Y:S01]  /*0320*/  IADD3 R15, PT, PT, R5, 0x60, RZ ;  /* 0x00000060050f7810 */ /* 0x000fe20007ffe0ff */
[----:B------:R1:W5:Y:S02]  /*0330*/  LDG.E R32, desc[UR8][R18.64] ;  /* 0x0000000812207981 */ /* 0x000364000c1e1900 */
[--C-:B0-----:R-:W-:Y:S01]  /*0340*/  IMAD.WIDE.U32 R16, R13, 0x4, R84.reuse ;  /* 0x000000040d107825 */ /* 0x101fe200078e0054 */
[----:B------:R-:W-:Y:S01]  /*0350*/  LEA R13, R14, R31, 0x5 ;  /* 0x0000001f0e0d7211 */ /* 0x000fe200078e28ff */
[----:B------:R0:W5:Y:S01]  /*0360*/  LDG.E R34, desc[UR8][R22.64] ;  /* 0x0000000816227981 */ /* 0x000162000c1e1900 */
[----:B------:R-:W-:Y:S01]  /*0370*/  IADD3 R43, PT, PT, R5, 0x70, RZ ;  /* 0x00000070052b7810 */ /* 0x000fe20007ffe0ff */
[----:B------:R-:W-:-:S02]  /*0380*/  IMAD.WIDE.U32 R40, R41, 0x4, R84 ;  /* 0x0000000429287825 */ /* 0x000fc400078e0054 */
[----:B------:R4:W3:Y:S02]  /*0390*/  LDG.E R37, desc[UR8][R16.64] ;  /* 0x0000000810257981 */ /* 0x0008e4000c1e1900 */
[--C-:B------:R-:W-:Y:S02]  /*03a0*/  IMAD.WIDE.U32 R28, R29, 0x4, R84.reuse ;  /* 0x000000041d1c7825 */ /* 0x100fe400078e0054 */
[----:B------:R4:W5:Y:S02]  /*03b0*/  LDG.E R35, desc[UR8][R40.64] ;  /* 0x0000000828237981 */ /* 0x000964000c1e1900 */
[--C-:B-1----:R-:W-:Y:S01]  /*03c0*/  IMAD.WIDE.U32 R18, R15, 0x4, R84.reuse ;  /* 0x000000040f127825 */ /* 0x102fe200078e0054 */
[C---:B0-----:R-:W-:Y:S01]  /*03d0*/  LEA R23, R14.reuse, R31, 0x4 ;  /* 0x0000001f0e177211 */ /* 0x041fe200078e20ff */
[----:B------:R0:W3:Y:S01]  /*03e0*/  LDG.E R25, desc[UR8][R28.64] ;  /* 0x000000081c197981 */ /* 0x0000e2000c1e1900 */
[C---:B------:R-:W-:Y:S01]  /*03f0*/  LEA R15, R14.reuse, R13, 0x4 ;  /* 0x0000000d0e0f7211 */ /* 0x040fe200078e20ff */
[--C-:B------:R-:W-:Y:S01]  /*0400*/  IMAD.WIDE.U32 R6, R7, 0x4, R84.reuse ;  /* 0x0000000407067825 */ /* 0x100fe200078e0054 */
[C---:B------:R-:W-:Y:S01]  /*0410*/  LEA R21, R14.reuse, R23, 0x3 ;  /* 0x000000170e157211 */ /* 0x040fe200078e18ff */
[----:B------:R1:W3:Y:S01]  /*0420*/  LDG.E R38, desc[UR8][R18.64] ;  /* 0x0000000812267981 */ /* 0x0002e2000c1e1900 */
[----:B----4-:R-:W-:Y:S01]  /*0430*/  LEA R17, R14, R15, 0x3 ;  /* 0x0000000f0e117211 */ /* 0x010fe200078e18ff */
[----:B------:R-:W-:-:S02]  /*0440*/  IMAD.WIDE.U32 R42, R43, 0x4, R84 ;  /* 0x000000042b2a7825 */ /* 0x000fc400078e0054 */
[----:B------:R4:W3:Y:S02]  /*0450*/  LDG.E R36, desc[UR8][R6.64] ;  /* 0x0000000806247981 */ /* 0x0008e4000c1e1900 */
[--C-:B------:R-:W-:Y:S01]  /*0460*/  IMAD.WIDE.U32 R40, R31, 0x4, R72.reuse ;  /* 0x000000041f287825 */ /* 0x100fe200078e0048 */
[C---:B0-----:R-:W-:Y:S01]  /*0470*/  LEA R29, R14.reuse, R31, 0x3 ;  /* 0x0000001f0e1d7211 */ /* 0x041fe200078e18ff */
[----:B------:R0:W3:Y:S01]  /*0480*/  LDG.E R39, desc[UR8][R42.64] ;  /* 0x000000082a277981 */ /* 0x0000e2000c1e1900 */
[----:B-1----:R-:W-:Y:S01]  /*0490*/  LEA R19, R14, R13, 0x3 ;  /* 0x0000000d0e137211 */ /* 0x002fe200078e18ff */
[--C-:B------:R-:W-:Y:S02]  /*04a0*/  IMAD.WIDE.U32 R46, R13, 0x4, R72.reuse ;  /* 0x000000040d2e7825 */ /* 0x100fe400078e0048 */
[----:B------:R1:W3:Y:S02]  /*04b0*/  LDG.E R56, desc[UR8][R40.64] ;  /* 0x0000000828387981 */ /* 0x0002e4000c1e1900 */
[----:B------:R-:W-:-:S02]  /*04c0*/  IMAD.WIDE.U32 R44, R29, 0x4, R72 ;  /* 0x000000041d2c7825 */ /* 0x000fc400078e0048 */
[----:B------:R-:W3:Y:S02]  /*04d0*/  LDG.E R60, desc[UR8][R46.64] ;  /* 0x000000082e3c7981 */ /* 0x000ee4000c1e1900 */
[--C-:B----4-:R-:W-:Y:S02]  /*04e0*/  IMAD.WIDE.U32 R6, R23, 0x4, R72.reuse ;  /* 0x0000000417067825 */ /* 0x110fe400078e0048 */
[----:B------:R-:W4:Y:S02]  /*04f0*/  LDG.E R57, desc[UR8][R44.64] ;  /* 0x000000082c397981 */ /* 0x000f24000c1e1900 */
[--C-:B0-----:R-:W-:Y:S02]  /*0500*/  IMAD.WIDE.U32 R42, R21, 0x4, R72.reuse ;  /* 0x00000004152a7825 */ /* 0x101fe400078e0048 */
[----:B------:R0:W4:Y:S02]  /*0510*/  LDG.E R58, desc[UR8][R6.64] ;  /* 0x00000008063a7981 */ /* 0x000124000c1e1900 */
[----:B------:R-:W-:-:S02]  /*0520*/  IMAD.WIDE.U32 R48, R19, 0x4, R72 ;  /* 0x0000000413307825 */ /* 0x000fc400078e0048 */
[----:B------:R-:W4:Y:S02]  /*0530*/  LDG.E R59, desc[UR8][R42.64] ;  /* 0x000000082a3b7981 */ /* 0x000f24000c1e1900 */
[--C-:B-1----:R-:W-:Y:S02]  /*0540*/  IMAD.WIDE.U32 R40, R15, 0x4, R72.reuse ;  /* 0x000000040f287825 */ /* 0x102fe400078e0048 */
[----:B------:R-:W4:Y:S02]  /*0550*/  LDG.E R61, desc[UR8][R48.64] ;  /* 0x00000008303d7981 */ /* 0x000f24000c1e1900 */
[----:B------:R-:W-:Y:S02]  /*0560*/  IMAD.WIDE.U32 R50, R17, 0x4, R72 ;  /* 0x0000000411327825 */ /* 0x000fe400078e0048 */
[----:B------:R-:W4:Y:S04]  /*0570*/  LDG.E R62, desc[UR8][R40.64] ;  /* 0x00000008283e7981 */ /* 0x000f28000c1e1900 */
[----:B------:R-:W4:Y:S01]  /*0580*/  LDG.E R63, desc[UR8][R50.64] ;  /* 0x00000008323f7981 */ /* 0x000f22000c1e1900 */
[----:B------:R-:W1:Y:S01]  /*0590*/  S2UR UR5, SR_CgaCtaId ;  /* 0x00000000000579c3 */ /* 0x000e620000008800 */
[----:B------:R-:W-:Y:S01]  /*05a0*/  UMOV UR4, 0x400 ;  /* 0x0000040000047882 */ /* 0x000fe20000000000 */
[----:B------:R-:W-:Y:S01]  /*05b0*/  ISETP.GE.AND P0, PT, R14, 0x1, PT ;  /* 0x000000010e00780c */ /* 0x000fe20003f06270 */
[----:B-1----:R-:W-:-:S02]  /*05c0*/  ULEA UR6, UR5, UR4, 0x18 ;  /* 0x0000000405067291 */ /* 0x002fc4000f8ec0ff */
[----:B------:R-:W-:-:S04]  /*05d0*/  UIADD3 UR4, UPT, UPT, UR4, 0x2000, URZ ;  /* 0x0000200004047890 */ /* 0x000fc8000fffe0ff */
[----:B------:R-:W-:Y:S01]  /*05e0*/  ULEA UR4, UR5, UR4, 0x18 ;  /* 0x0000000405047291 */ /* 0x000fe2000f8ec0ff */
[----:B0-----:R-:W-:-:S05]  /*05f0*/  LEA R6, R0, UR6, 0x9 ;  /* 0x0000000600067c11 */ /* 0x001fca000f8e48ff */
[----:B------:R-:W-:Y:S02]  /*0600*/  LEA R80, R0, UR4, 0x8 ;  /* 0x0000000400507c11 */ /* 0x000fe4000f8e40ff */
[C---:B------:R-:W-:Y:S02]  /*0610*/  LEA R6, R3.reuse, R6, 0x4 ;  /* 0x0000000603067211 */ /* 0x040fe400078e20ff */
[----:B------:R-:W-:Y:S01]  /*0620*/  LEA R7, R3, R80, 0x4 ;  /* 0x0000005003077211 */ /* 0x000fe200078e20ff */
[----:B------:R-:W-:Y:S02]  /*0630*/  HFMA2 R156, -RZ, RZ, 0, 0 ;  /* 0x00000000ff9c7431 */ /* 0x000fe400000001ff */
[----:B------:R-:W-:Y:S02]  /*0640*/  HFMA2 R142, -RZ, RZ, 0, 0 ;  /* 0x00000000ff8e7431 */ /* 0x000fe400000001ff */
[----:B------:R-:W-:Y:S02]  /*0650*/  HFMA2 R150, -RZ, RZ, 0, 0 ;  /* 0x00000000ff967431 */ /* 0x000fe400000001ff */
[----:B------:R-:W-:-:S02]  /*0660*/  HFMA2 R146, -RZ, RZ, 0, 0 ;  /* 0x00000000ff927431 */ /* 0x000fc400000001ff */
[----:B------:R-:W-:Y:S02]  /*0670*/  HFMA2 R83, -RZ, RZ, 0, 0 ;  /* 0x00000000ff537431 */ /* 0x000fe400000001ff */
[----:B------:R-:W-:Y:S01]  /*0680*/  IMAD R30, R53, R79, R30 ;  /* 0x0000004f351e7224 */ /* 0x000fe200078e021e */
[----:B------:R-:W-:Y:S02]  /*0690*/  MOV R148, RZ ;  /* 0x000000ff00947202 */ /* 0x000fe40000000f00 */
[----:B------:R-:W-:Y:S02]  /*06a0*/  CS2R R124, SRZ ;  /* 0x00000000007c7805 */ /* 0x000fe4000001ff00 */
[----:B------:R-:W-:Y:S02]  /*06b0*/  MOV R138, RZ ;  /* 0x000000ff008a7202 */ /* 0x000fe40000000f00 */
[----:B------:R-:W-:Y:S02]  /*06c0*/  CS2R R108, SRZ ;  /* 0x00000000006c7805 */ /* 0x000fe4000001ff00 */
[----:B------:R-:W-:-:S02]  /*06d0*/  CS2R R104, SRZ ;  /* 0x0000000000687805 */ /* 0x000fc4000001ff00 */
[----:B------:R-:W-:Y:S02]  /*06e0*/  CS2R R100, SRZ ;  /* 0x0000000000647805 */ /* 0x000fe4000001ff00 */
[----:B------:R-:W-:Y:S02]  /*06f0*/  CS2R R134, SRZ ;  /* 0x0000000000867805 */ /* 0x000fe4000001ff00 */
[----:B------:R-:W-:Y:S02]  /*0700*/  CS2R R132, SRZ ;  /* 0x0000000000847805 */ /* 0x000fe4000001ff00 */
[----:B------:R-:W-:Y:S02]  /*0710*/  CS2R R128, SRZ ;  /* 0x0000000000807805 */ /* 0x000fe4000001ff00 */
[----:B------:R-:W-:Y:S02]  /*0720*/  CS2R R116, SRZ ;  /* 0x0000000000747805 */ /* 0x000fe4000001ff00 */
[----:B------:R-:W-:-:S02]  /*0730*/  CS2R R106, SRZ ;  /* 0x00000000006a7805 */ /* 0x000fc4000001ff00 */
[----:B------:R-:W-:Y:S02]  /*0740*/  CS2R R98, SRZ ;  /* 0x0000000000627805 */ /* 0x000fe4000001ff00 */
[----:B------:R-:W-:Y:S02]  /*0750*/  CS2R R96, SRZ ;  /* 0x0000000000607805 */ /* 0x000fe4000001ff00 */
[----:B------:R-:W-:Y:S02]  /*0760*/  CS2R R92, SRZ ;  /* 0x00000000005c7805 */ /* 0x000fe4000001ff00 */
[----:B------:R-:W-:Y:S02]  /*0770*/  MOV R144, RZ ;  /* 0x000000ff00907202 */ /* 0x000fe40000000f00 */
[----:B------:R-:W-:Y:S02]  /*0780*/  CS2R R122, SRZ ;  /* 0x00000000007a7805 */ /* 0x000fe4000001ff00 */
[----:B------:R-:W-:-:S02]  /*0790*/  CS2R R110, SRZ ;  /* 0x00000000006e7805 */ /* 0x000fc4000001ff00 */
[----:B------:R-:W-:Y:S02]  /*07a0*/  CS2R R102, SRZ ;  /* 0x0000000000667805 */ /* 0x000fe4000001ff00 */
[----:B------:R-:W-:Y:S02]  /*07b0*/  CS2R R130, SRZ ;  /* 0x0000000000827805 */ /* 0x000fe4000001ff00 */
[----:B------:R-:W-:Y:S02]  /*07c0*/  MOV R136, RZ ;  /* 0x000000ff00887202 */ /* 0x000fe40000000f00 */
        /* <DEDUP_REMOVED lines=11> */
[----:B------:R-:W-:Y:S01]  /*0880*/  CS2R R70, SRZ ;  /* 0x0000000000467805 */ /* 0x000fe2000001ff00 */
[----:B--2---:R0:W-:Y:S04]  /*0890*/  STS.128 [R6], R8 ;  /* 0x0000000806007388 */ /* 0x0041e80000000c00 */
[----:B-----5:R0:W-:Y:S04]  /*08a0*/  STS.128 [R6+0x1000], R32 ;  /* 0x0010002006007388 */ /* 0x0201e80000000c00 */
[----:B---3--:R0:W-:Y:S04]  /*08b0*/  STS.128 [R6+0x100], R24 ;  /* 0x0001001806007388 */ /* 0x0081e80000000c00 */
[----:B------:R0:W-:Y:S04]  /*08c0*/  STS.128 [R6+0x1100], R36 ;  /* 0x0011002406007388 */ /* 0x0001e80000000c00 */
[----:B----4-:R0:W-:Y:S04]  /*08d0*/  STS.128 [R7], R56 ;  /* 0x0000003807007388 */ /* 0x0101e80000000c00 */
[----:B------:R0:W-:Y:S01]  /*08e0*/  STS.128 [R7+0x800], R60 ;  /* 0x0008003c07007388 */ /* 0x0001e20000000c00 */
[----:B------:R-:W-:Y:S06]  /*08f0*/  BAR.SYNC.DEFER_BLOCKING 0x0 ;  /* 0x0000000000007b1d */ /* 0x000fec0000010000 */
[----:B------:R-:W-:Y:S05]  /*0900*/  @!P0 BRA `(.L_x_0) ;  /* 0x0000009400008947 */ /* 0x000fea0003800000 */
[----:B0-----:R-:W-:Y:S01]  /*0910*/  LEA R7, R3, UR6, 0x4 ;  /* 0x0000000603077c11 */ /* 0x001fe2000f8e20ff */
[----:B------:R-:W-:Y:S01]  /*0920*/  LDS.128 R36, [R80] ;  /* 0x0000000050247984 */ /* 0x000fe20000000c00 */
[----:B------:R-:W-:Y:S02]  /*0930*/  IADD3 R14, PT, PT, R14, 0xf, RZ ;  /* 0x0000000f0e0e7810 */ /* 0x000fe40007ffe0ff */
[----:B------:R-:W-:Y:S01]  /*0940*/  IADD3 R13, PT, PT, R13, 0x10, RZ ;  /* 0x000000100d0d7810 */ /* 0x000fe20007ffe0ff */
[----:B------:R-:W0:Y:S01]  /*0950*/  LDS.128 R24, [R7] ;  /* 0x0000000007187984 */ /* 0x000e220000000c00 */
[----:B------:R-:W-:Y:S02]  /*0960*/  SHF.R.S32.HI R81, RZ, 0x1f, R14 ;  /* 0x0000001fff517819 */ /* 0x000fe4000001140e */
[----:B------:R-:W-:Y:S01]  /*0970*/  IADD3 R15, PT, PT, R15, 0x10, RZ ;  /* 0x000000100f0f7810 */ /* 0x000fe20007ffe0ff */
[----:B------:R-:W1:Y:S01]  /*0980*/  LDS.128 R8, [R7+0x100] ;  /* 0x0001000007087984 */ /* 0x000e620000000c00 */
[----:B------:R-:W-:-:S03]  /*0990*/  LEA.HI R81, R81, R14, RZ, 0x4 ;  /* 0x0000000e51517211 */ /* 0x000fc600078f20ff */
[----:B------:R-:W2:Y:S01]  /*09a0*/  LDS.128 R56, [R80+0x800] ;  /* 0x0008000050387984 */ /* 0x000ea20000000c00 */
[----:B------:R-:W-:-:S03]  /*09b0*/  SHF.R.S32.HI R81, RZ, 0x4, R81 ;  /* 0x00000004ff517819 */ /* 0x000fc60000011451 */
[----:B------:R-:W-:Y:S01]  /*09c0*/  LDS.128 R32, [R80+0x10] ;  /* 0x0000100050207984 */ /* 0x000fe20000000c00 */
[----:B------:R-:W-:-:S03]  /*09d0*/  ISETP.NE.AND P0, PT, R81, RZ, PT ;  /* 0x000000ff5100720c */ /* 0x000fc60003f05270 */
[----:B------:R-:W3:Y:S04]  /*09e0*/  LDS.128 R52, [R7+0x200] ;  /* 0x0002000007347984 */ /* 0x000ee80000000c00 */
[----:B------:R-:W4:Y:S04]  /*09f0*/  LDS.128 R48, [R7+0x300] ;  /* 0x0003000007307984 */ /* 0x000f280000000c00 */
[----:B------:R-:W-:Y:S04]  /*0a00*/  LDS.128 R44, [R80+0x20] ;  /* 0x00002000502c7984 */ /* 0x000fe80000000c00 */
[----:B------:R-:W-:Y:S01]  /*0a10*/  LDS.128 R40, [R7+0x500] ;  /* 0x0005000007287984 */ /* 0x000fe20000000c00 */
[-C--:B0-----:R-:W-:Y:S01]  /*0a20*/  FFMA R91, R24, R36.reuse, RZ ;  /* 0x00000024185b7223 */ /* 0x081fe200000000ff */
[-C--:B------:R-:W-:Y:S01]  /*0a30*/  FFMA R14, R25, R36.reuse, RZ ;  /* 0x00000024190e7223 */ /* 0x080fe200000000ff */
[-C--:B------:R-:W-:Y:S01]  /*0a40*/  FFMA R93, R26, R36.reuse, RZ ;  /* 0x000000241a5d7223 */ /* 0x080fe200000000ff */
[-C--:B------:R-:W-:Y:S01]  /*0a50*/  FFMA R120, R27, R36.reuse, RZ ;  /* 0x000000241b787223 */ /* 0x080fe200000000ff */
[-C--:B-1----:R-:W-:Y:S01]  /*0a60*/  FFMA R141, R8, R36.reuse, RZ ;  /* 0x00000024088d7223 */ /* 0x082fe200000000ff */
[-C--:B------:R-:W-:Y:S01]  /*0a70*/  FFMA R126, R9, R36.reuse, RZ ;  /* 0x00000024097e7223 */ /* 0x080fe200000000ff */
[-C--:B------:R-:W-:Y:S01]  /*0a80*/  FFMA R83, R10, R36.reuse, RZ ;  /* 0x000000240a537223 */ /* 0x080fe200000000ff */
[----:B------:R-:W-:Y:S01]  /*0a90*/  FFMA R132, R11, R36, RZ ;  /* 0x000000240b847223 */ /* 0x000fe200000000ff */
[-C--:B------:R-:W-:Y:S01]  /*0aa0*/  FFMA R87, R24, R37.reuse, RZ ;  /* 0x0000002518577223 */ /* 0x080fe200000000ff */
[-C--:B------:R-:W-:Y:S01]  /*0ab0*/  FFMA R118, R25, R37.reuse, RZ ;  /* 0x0000002519767223 */ /* 0x080fe200000000ff */
[-C--:B------:R-:W-:Y:S01]  /*0ac0*/  FFMA R89, R26, R37.reuse, RZ ;  /* 0x000000251a597223 */ /* 0x080fe200000000ff */
[-C--:B------:R-:W-:Y:S01]  /*0ad0*/  FFMA R116, R27, R37.reuse, RZ ;  /* 0x000000251b747223 */ /* 0x080fe200000000ff */
[-C--:B------:R-:W-:Y:S01]  /*0ae0*/  FFMA R75, R8, R37.reuse, RZ ;  /* 0x00000025084b7223 */ /* 0x080fe200000000ff */
        /* <DEDUP_REMOVED lines=19> */
[----:B--2---:R-:W-:Y:S01]  /*0c20*/  FFMA R77, R24, R56, RZ ;  /* 0x00000038184d7223 */ /* 0x004fe200000000ff */
[----:B------:R-:W0:Y:S01]  /*0c30*/  LDS.128 R36, [R80+0x810] ;  /* 0x0008100050247984 */ /* 0x000e220000000c00 */
[-C--:B---3--:R-:W-:Y:S01]  /*0c40*/  FFMA R91, R52, R32.reuse, R91 ;  /* 0x00000020345b7223 */ /* 0x088fe2000000005b */
[-C--:B------:R-:W-:Y:S01]  /*0c50*/  FFMA R14, R53, R32.reuse, R14 ;  /* 0x00000020350e7223 */ /* 0x080fe2000000000e */
[-C--:B------:R-:W-:Y:S01]  /*0c60*/  FFMA R93, R54, R32.reuse, R93 ;  /* 0x00000020365d7223 */ /* 0x080fe2000000005d */
[-C--:B------:R-:W-:Y:S01]  /*0c70*/  FFMA R120, R55, R32.reuse, R120 ;  /* 0x0000002037787223 */ /* 0x080fe20000000078 */
[-C--:B----4-:R-:W-:Y:S01]  /*0c80*/  FFMA R141, R48, R32.reuse, R141 ;  /* 0x00000020308d7223 */ /* 0x090fe2000000008d */
[-C--:B------:R-:W-:Y:S01]  /*0c90*/  FFMA R126, R49, R32.reuse, R126 ;  /* 0x00000020317e7223 */ /* 0x080fe2000000007e */
[-C--:B------:R-:W-:Y:S01]  /*0ca0*/  FFMA R83, R50, R32.reuse, R83 ;  /* 0x0000002032537223 */ /* 0x080fe20000000053 */
[----:B------:R-:W-:Y:S01]  /*0cb0*/  FFMA R132, R51, R32, R132 ;  /* 0x0000002033847223 */ /* 0x000fe20000000084 */
[-C--:B------:R-:W-:Y:S01]  /*0cc0*/  FFMA R87, R52, R33.reuse, R87 ;  /* 0x0000002134577223 */ /* 0x080fe20000000057 */
[-C--:B------:R-:W-:Y:S01]  /*0cd0*/  FFMA R118, R53, R33.reuse, R118 ;  /* 0x0000002135767223 */ /* 0x080fe20000000076 */
[-C--:B------:R-:W-:Y:S01]  /*0ce0*/  FFMA R89, R54, R33.reuse, R89 ;  /* 0x0000002136597223 */ /* 0x080fe20000000059 */
[-C--:B------:R-:W-:Y:S01]  /*0cf0*/  FFMA R116, R55, R33.reuse, R116 ;  /* 0x0000002137747223 */ /* 0x080fe20000000074 */
[-C--:B------:R-:W-:Y:S01]  /*0d00*/  FFMA R75, R48, R33.reuse, R75 ;  /* 0x00000021304b7223 */ /* 0x080fe2000000004b */
        /* <DEDUP_REMOVED lines=19> */
[C---:B------:R-:W-:Y:S01]  /*0e40*/  FFMA R16, R25.reuse, R56, RZ ;  /* 0x0000003819107223 */ /* 0x040fe200000000ff */
[C---:B------:R-:W-:Y:S01]  /*0e50*/  FFMA R18, R25.reuse, R57, RZ ;  /* 0x0000003919127223 */ /* 0x040fe200000000ff */
[CC--:B------:R-:W-:Y:S01]  /*0e60*/  FFMA R97, R25.reuse, R58.reuse, RZ ;  /* 0x0000003a19617223 */ /* 0x0c0fe200000000ff */
[----:B------:R-:W-:Y:S01]  /*0e70*/  FFMA R68, R25, R59, RZ ;  /* 0x0000003b19447223 */ /* 0x000fe200000000ff */
[CC--:B------:R-:W-:Y:S01]  /*0e80*/  FFMA R28, R24.reuse, R57.reuse, RZ ;  /* 0x00000039181c7223 */ /* 0x0c0fe200000000ff */
[----:B------:R-:W-:Y:S01]  /*0e90*/  FFMA R95, R24, R58, RZ ;  /* 0x0000003a185f7223 */ /* 0x000fe200000000ff */
[C---:B------:R-:W-:Y:S01]  /*0ea0*/  FFMA R25, R26.reuse, R56, RZ ;  /* 0x000000381a197223 */ /* 0x040fe200000000ff */
[CC--:B------:R-:W-:Y:S01]  /*0eb0*/  FFMA R70, R26.reuse, R57.reuse, RZ ;  /* 0x000000391a467223 */ /* 0x0c0fe200000000ff */
[----:B------:R-:W-:Y:S01]  /*0ec0*/  FFMA R99, R26, R58, RZ ;  /* 0x0000003a1a637223 */ /* 0x000fe200000000ff */
[C---:B------:R-:W-:Y:S01]  /*0ed0*/  FFMA R74, R27.reuse, R56, RZ ;  /* 0x000000381b4a7223 */ /* 0x040fe200000000ff */
[C---:B------:R-:W-:Y:S01]  /*0ee0*/  FFMA R76, R27.reuse, R57, RZ ;  /* 0x000000391b4c7223 */ /* 0x040fe200000000ff */
[C---:B------:R-:W-:Y:S01]  /*0ef0*/  FFMA R101, R27.reuse, R58, RZ ;  /* 0x0000003a1b657223 */ /* 0x040fe200000000ff */
[-C--:B------:R-:W-:Y:S01]  /*0f00*/  FFMA R78, R27, R59.reuse, RZ ;  /* 0x0000003b1b4e7223 */ /* 0x080fe200000000ff */
[----:B------:R-:W1:Y:S01]  /*0f10*/  LDS.128 R32, [R7+0x400] ;  /* 0x0004000007207984 */ /* 0x000e620000000c00 */
[-C--:B------:R-:W-:Y:S01]  /*0f20*/  FFMA R24, R24, R59.reuse, RZ ;  /* 0x0000003b18187223 */ /* 0x080fe200000000ff */
[----:B------:R-:W-:Y:S01]  /*0f30*/  FFMA R26, R26, R59, RZ ;  /* 0x0000003b1a1a7223 */ /* 0x000fe200000000ff */
[C---:B------:R-:W-:Y:S01]  /*0f40*/  FFMA R27, R8.reuse, R56, RZ ;  /* 0x00000038081b7223 */ /* 0x040fe200000000ff */
[C---:B------:R-:W-:Y:S01]  /*0f50*/  FFMA R90, R8.reuse, R57, RZ ;  /* 0x00000039085a7223 */ /* 0x040fe200000000ff */
[C---:B------:R-:W-:Y:S01]  /*0f60*/  FFMA R105, R8.reuse, R58, RZ ;  /* 0x0000003a08697223 */ /* 0x040fe200000000ff */
        /* <DEDUP_REMOVED lines=13> */
[C---:B0-----:R-:W-:Y:S01]  /*1040*/  FFMA R57, R52.reuse, R36, R77 ;  /* 0x0000002434397223 */ /* 0x041fe2000000004d */
[----:B------:R-:W0:Y:S01]  /*1050*/  LDS.128 R8, [R80+0x820] ;  /* 0x0008200050087984 */ /* 0x000e220000000c00 */
[CC--:B------:R-:W-:Y:S01]  /*1060*/  FFMA R77, R53.reuse, R38.reuse, R97 ;  /* 0x00000026354d7223 */ /* 0x0c0fe20000000061 */
[-C--:B------:R-:W-:Y:S01]  /*1070*/  FFMA R59, R52, R38.reuse, R95 ;  /* 0x00000026343b7223 */ /* 0x080fe2000000005f */
[----:B------:R-:W-:Y:S01]  /*1080*/  FFMA R97, R54, R38, R99 ;  /* 0x0000002636617223 */ /* 0x000fe20000000063 */
[-C--:B------:R-:W-:Y:S01]  /*1090*/  FFMA R28, R52, R37.reuse, R28 ;  /* 0x00000025341c7223 */ /* 0x080fe2000000001c */
[CC--:B------:R-:W-:Y:S01]  /*10a0*/  FFMA R56, R53.reuse, R36.reuse, R16 ;  /* 0x0000002435387223 */ /* 0x0c0fe20000000010 */
[-C--:B------:R-:W-:Y:S01]  /*10b0*/  FFMA R58, R53, R37.reuse, R18 ;  /* 0x00000025353a7223 */ /* 0x080fe20000000012 */
[C---:B------:R-:W-:Y:S01]  /*10c0*/  FFMA R95, R54.reuse, R36, R25 ;  /* 0x00000024365f7223 */ /* 0x040fe20000000019 */
[----:B------:R-:W-:Y:S01]  /*10d0*/  FFMA R70, R54, R37, R70 ;  /* 0x0000002536467223 */ /* 0x000fe20000000046 */
[----:B------:R-:W-:Y:S01]  /*10e0*/  FFMA R99, R55, R38, R101 ;  /* 0x0000002637637223 */ /* 0x000fe20000000065 */
[-C--:B------:R-:W-:Y:S01]  /*10f0*/  FFMA R52, R52, R39.reuse, R24 ;  /* 0x0000002734347223 */ /* 0x080fe20000000018 */
[-C--:B------:R-:W-:Y:S01]  /*1100*/  FFMA R68, R53, R39.reuse, R68 ;  /* 0x0000002735447223 */ /* 0x080fe20000000044 */
[----:B------:R-:W-:Y:S01]  /*1110*/  FFMA R54, R54, R39, R26 ;  /* 0x0000002736367223 */ /* 0x000fe2000000001a */
[CC--:B------:R-:W-:Y:S01]  /*1120*/  FFMA R74, R55.reuse, R36.reuse, R74 ;  /* 0x00000024374a7223 */ /* 0x0c0fe2000000004a */
[C---:B------:R-:W-:Y:S01]  /*1130*/  FFMA R76, R55.reuse, R37, R76 ;  /* 0x00000025374c7223 */ /* 0x040fe2000000004c */
[----:B------:R-:W-:Y:S01]  /*1140*/  FFMA R78, R55, R39, R78 ;  /* 0x00000027374e7223 */ /* 0x000fe2000000004e */
[C---:B------:R-:W-:Y:S01]  /*1150*/  FFMA R101, R48.reuse, R36, R27 ;  /* 0x0000002430657223 */ /* 0x040fe2000000001b */
[C---:B------:R-:W-:Y:S01]  /*1160*/  FFMA R90, R48.reuse, R37, R90 ;  /* 0x00000025305a7223 */ /* 0x040fe2000000005a */
        /* <DEDUP_REMOVED lines=14> */
[----:B------:R-:W-:Y:S01]  /*1250*/  LDS.128 R24, [R80+0x830] ;  /* 0x0008300050187984 */ /* 0x000fe20000000c00 */
[-C--:B-1----:R-:W-:Y:S01]  /*1260*/  FFMA R55, R32, R44.reuse, R91 ;  /* 0x0000002c20377223 */ /* 0x082fe2000000005b */
[-C--:B------:R-:W-:Y:S01]  /*1270*/  FFMA R14, R33, R44.reuse, R14 ;  /* 0x0000002c210e7223 */ /* 0x080fe2000000000e */
[-C--:B------:R-:W-:Y:S01]  /*1280*/  FFMA R53, R34, R44.reuse, R93 ;  /* 0x0000002c22357223 */ /* 0x080fe2000000005d */
[----:B------:R-:W-:Y:S01]  /*1290*/  LDS.128 R36, [R80+0x30] ;  /* 0x0000300050247984 */ /* 0x000fe20000000c00 */
[-C--:B------:R-:W-:Y:S01]  /*12a0*/  FFMA R120, R35, R44.reuse, R120 ;  /* 0x0000002c23787223 */ /* 0x080fe20000000078 */
[-C--:B------:R-:W-:Y:S01]  /*12b0*/  FFMA R141, R40, R44.reuse, R141 ;  /* 0x0000002c288d7223 */ /* 0x080fe2000000008d */
[-C--:B------:R-:W-:Y:S01]  /*12c0*/  FFMA R126, R41, R44.reuse, R126 ;  /* 0x0000002c297e7223 */ /* 0x080fe2000000007e */
[----:B------:R-:W1:Y:S01]  /*12d0*/  LDS.128 R48, [R7+0x600] ;  /* 0x0006000007307984 */ /* 0x000e620000000c00 */
        /* <DEDUP_REMOVED lines=18> */
[-C--:B0-----:R-:W-:Y:S01]  /*1400*/  FFMA R45, R32, R8.reuse, R57 ;  /* 0x00000008202d7223 */ /* 0x081fe20000000039 */
[----:B------:R-:W-:Y:S01]  /*1410*/  FFMA R47, R34, R8, R95 ;  /* 0x00000008222f7223 */ /* 0x000fe2000000005f */
[-C--:B------:R-:W-:Y:S01]  /*1420*/  FFMA R71, R32, R46.reuse, R71 ;  /* 0x0000002e20477223 */ /* 0x080fe20000000047 */
[-C--:B------:R-:W-:Y:S01]  /*1430*/  FFMA R113, R33, R46.reuse, R64 ;  /* 0x0000002e21717223 */ /* 0x080fe20000000040 */
[-C--:B------:R-:W-:Y:S01]  /*1440*/  FFMA R125, R34, R46.reuse, R125 ;  /* 0x0000002e227d7223 */ /* 0x080fe2000000007d */
[----:B------:R-:W-:Y:S01]  /*1450*/  FFMA R111, R35, R46, R66 ;  /* 0x0000002e236f7223 */ /* 0x000fe20000000042 */
[C---:B------:R-:W-:Y:S01]  /*1460*/  FFMA R28, R32.reuse, R9, R28 ;  /* 0x00000009201c7223 */ /* 0x040fe2000000001c */
[C---:B------:R-:W-:Y:S01]  /*1470*/  FFMA R59, R32.reuse, R10, R59 ;  /* 0x0000000a203b7223 */ /* 0x040fe2000000003b */
[----:B------:R-:W-:Y:S01]  /*1480*/  FFMA R52, R32, R11, R52 ;  /* 0x0000000b20347223 */ /* 0x000fe20000000034 */
[C---:B------:R-:W-:Y:S01]  /*1490*/  FFMA R89, R33.reuse, R8, R56 ;  /* 0x0000000821597223 */ /* 0x040fe20000000038 */
[C---:B------:R-:W-:Y:S01]  /*14a0*/  FFMA R58, R33.reuse, R9, R58 ;  /* 0x00000009213a7223 */ /* 0x040fe2000000003a */
[CC--:B------:R-:W-:Y:S01]  /*14b0*/  FFMA R77, R33.reuse, R10.reuse, R77 ;  /* 0x0000000a214d7223 */ /* 0x0c0fe2000000004d */
[----:B------:R-:W-:Y:S01]  /*14c0*/  FFMA R68, R33, R11, R68 ;  /* 0x0000000b21447223 */ /* 0x000fe20000000044 */
        /* <DEDUP_REMOVED lines=8> */
[----:B------:R-:W0:Y:S01]  /*1550*/  LDS.128 R32, [R7+0x700] ;  /* 0x0007000007207984 */ /* 0x000e220000000c00 */
[C---:B------:R-:W-:Y:S01]  /*1560*/  FFMA R117, R40.reuse, R10, R105 ;  /* 0x0000000a28757223 */ /* 0x040fe20000000069 */
[C---:B------:R-:W-:Y:S01]  /*1570*/  FFMA R109, R41.reuse, R8, R96 ;  /* 0x00000008296d7223 */ /* 0x040fe20000000060 */
[-C--:B------:R-:W-:Y:S01]  /*1580*/  FFMA R123, R40, R46.reuse, R123 ;  /* 0x0000002e287b7223 */ /* 0x080fe2000000007b */
[-C--:B------:R-:W-:Y:S01]  /*1590*/  FFMA R143, R41, R46.reuse, R62 ;  /* 0x0000002e298f7223 */ /* 0x080fe2000000003e */
[-C--:B------:R-:W-:Y:S01]  /*15a0*/  FFMA R121, R42, R46.reuse, R121 ;  /* 0x0000002e2a797223 */ /* 0x080fe20000000079 */
[----:B------:R-:W-:Y:S01]  /*15b0*/  FFMA R103, R43, R46, R60 ;  /* 0x0000002e2b677223 */ /* 0x000fe2000000003c */
[C---:B------:R-:W-:Y:S01]  /*15c0*/  FFMA R90, R40.reuse, R9, R90 ;  /* 0x00000009285a7223 */ /* 0x040fe2000000005a */
        /* <DEDUP_REMOVED lines=12> */
[C---:B-1----:R-:W-:Y:S01]  /*1690*/  FFMA R96, R48.reuse, R39, R44 ;  /* 0x0000002730607223 */ /* 0x042fe2000000002c */
[-C--:B------:R-:W-:Y:S01]  /*16a0*/  FFMA R95, R48, R24.reuse, R45 ;  /* 0x00000018305f7223 */ /* 0x080fe2000000002d */
[----:B------:R-:W-:Y:S01]  /*16b0*/  FFMA R101, R50, R24, R47 ;  /* 0x0000001832657223 */ /* 0x000fe2000000002f */
[----:B------:R-:W-:Y:S01]  /*16c0*/  LDS.128 R40, [R80+0x40] ;  /* 0x0000400050287984 */ /* 0x000fe20000000c00 */
[C---:B------:R-:W-:Y:S01]  /*16d0*/  FFMA R55, R48.reuse, R36, R55 ;  /* 0x0000002430377223 */ /* 0x040fe20000000037 */
[C---:B------:R-:W-:Y:S01]  /*16e0*/  FFMA R130, R48.reuse, R37, R130 ;  /* 0x0000002530827223 */ /* 0x040fe20000000082 */
[C---:B------:R-:W-:Y:S01]  /*16f0*/  FFMA R127, R48.reuse, R38, R71 ;  /* 0x00000026307f7223 */ /* 0x040fe20000000047 */
[----:B------:R-:W-:Y:S01]  /*1700*/  LDS.128 R8, [R80+0x840] ;  /* 0x0008400050087984 */ /* 0x000fe20000000c00 */
[C---:B------:R-:W-:Y:S01]  /*1710*/  FFMA R92, R48.reuse, R25, R28 ;  /* 0x00000019305c7223 */ /* 0x040fe2000000001c */
[C---:B------:R-:W-:Y:S01]  /*1720*/  FFMA R93, R48.reuse, R26, R59 ;  /* 0x0000001a305d7223 */ /* 0x040fe2000000003b */
[----:B------:R-:W-:Y:S01]  /*1730*/  FFMA R100, R48, R27, R52 ;  /* 0x0000001b30647223 */ /* 0x000fe20000000034 */
[----:B------:R-:W1:Y:S01]  /*1740*/  LDS.128 R44, [R7+0x800] ;  /* 0x00080000072c7984 */ /* 0x000e620000000c00 */
[C---:B------:R-:W-:Y:S01]  /*1750*/  FFMA R14, R49.reuse, R36, R14 ;  /* 0x00000024310e7223 */ /* 0x040fe2000000000e */
[C---:B------:R-:W-:Y:S01]  /*1760*/  FFMA R118, R49.reuse, R37, R118 ;  /* 0x0000002531767223 */ /* 0x040fe20000000076 */
[C---:B------:R-:W-:Y:S01]  /*1770*/  FFMA R113, R49.reuse, R38, R113 ;  /* 0x0000002631717223 */ /* 0x040fe20000000071 */
[C---:B------:R-:W-:Y:S01]  /*1780*/  FFMA R154, R49.reuse, R39, R22 ;  /* 0x00000027319a7223 */ /* 0x040fe20000000016 */
[C---:B------:R-:W-:Y:S01]  /*1790*/  FFMA R89, R49.reuse, R24, R89 ;  /* 0x0000001831597223 */ /* 0x040fe20000000059 */
[C---:B------:R-:W-:Y:S01]  /*17a0*/  FFMA R98, R49.reuse, R25, R58 ;  /* 0x0000001931627223 */ /* 0x040fe2000000003a */
[C---:B------:R-:W-:Y:S01]  /*17b0*/  FFMA R97, R49.reuse, R26, R77 ;  /* 0x0000001a31617223 */ /* 0x040fe2000000004d */
[----:B------:R-:W-:Y:S01]  /*17c0*/  FFMA R104, R49, R27, R68 ;  /* 0x0000001b31687223 */ /* 0x000fe20000000044 */
        /* <DEDUP_REMOVED lines=15> */
[C---:B0-----:R-:W-:Y:S01]  /*18c0*/  FFMA R141, R32.reuse, R36, R141 ;  /* 0x00000024208d7223 */ /* 0x041fe2000000008d */
        /* <DEDUP_REMOVED lines=64> */
[----:B------:R-:W-:Y:S01]  /*1cd0*/  LDS.128 R24, [R80+0x50] ;  /* 0x0000500050187984 */ /* 0x000fe20000000c00 */
[C---:B0-----:R-:W-:Y:S01]  /*1ce0*/  FFMA R141, R36.reuse, R40, R141 ;  /* 0x00000028248d7223 */ /* 0x041fe2000000008d */
[C---:B------:R-:W-:Y:S01]  /*1cf0*/  FFMA R152, R36.reuse, R41, R152 ;  /* 0x0000002924987223 */ /* 0x040fe20000000098 */
[C---:B------:R-:W-:Y:S01]  /*1d00*/  FFMA R123, R36.reuse, R42, R123 ;  /* 0x0000002a247b7223 */ /* 0x040fe2000000007b */
[----:B------:R-:W0:Y:S01]  /*1d10*/  LDS.128 R48, [R7+0xa00] ;  /* 0x000a000007307984 */ /* 0x000e220000000c00 */
[----:B------:R-:W-:Y:S01]  /*1d20*/  FFMA R136, R36, R43, R136 ;  /* 0x0000002b24887223 */ /* 0x000fe20000000088 */
[C---:B------:R-:W-:Y:S01]  /*1d30*/  FFMA R126, R37.reuse, R40, R126 ;  /* 0x00000028257e7223 */ /* 0x040fe2000000007e */
[C---:B------:R-:W-:Y:S01]  /*1d40*/  FFMA R114, R37.reuse, R41, R114 ;  /* 0x0000002925727223 */ /* 0x040fe20000000072 */
[----:B------:R-:W1:Y:S01]  /*1d50*/  LDS.128 R44, [R7+0xb00] ;  /* 0x000b0000072c7984 */ /* 0x000e620000000c00 */
        /* <DEDUP_REMOVED lines=10> */
[----:B------:R-:W2:Y:S01]  /*1e00*/  LDS.128 R32, [R80+0x850] ;  /* 0x0008500050207984 */ /* 0x000ea20000000c00 */
        /* <DEDUP_REMOVED lines=17> */
[----:B------:R-:W-:-:S02]  /*1f20*/  IADD3 R14, PT, PT, R19, 0x10, RZ ;  /* 0x00000010130e7810 */ /* 0x000fc40007ffe0ff */
[----:B------:R-:W-:Y:S02]  /*1f30*/  CS2R R54, SRZ ;  /* 0x0000000000367805 */ /* 0x000fe4000001ff00 */
[----:B------:R-:W-:Y:S01]  /*1f40*/  IADD3 R16, PT, PT, R17, 0x10, RZ ;  /* 0x0000001011107810 */ /* 0x000fe20007ffe0ff */
[----:B------:R-:W3:Y:S01]  /*1f50*/  LDS.128 R36, [R80+0x60] ;  /* 0x0000600050247984 */ /* 0x000ee20000000c00 */
[----:B------:R-:W-:Y:S01]  /*1f60*/  CS2R R52, SRZ ;  /* 0x0000000000347805 */ /* 0x000fe2000001ff00 */
        /* <DEDUP_REMOVED lines=32> */
[----:B------:R-:W0:Y:S01]  /*2170*/  LDS.128 R8, [R80+0x860] ;  /* 0x0008600050087984 */ /* 0x000e220000000c00 */
[C---:B--2---:R-:W-:Y:S01]  /*2180*/  FFMA R95, R48.reuse, R32, R95 ;  /* 0x00000020305f7223 */ /* 0x044fe2000000005f */
[C---:B------:R-:W-:Y:S01]  /*2190*/  FFMA R92, R48.reuse, R33, R92 ;  /* 0x00000021305c7223 */ /* 0x040fe2000000005c */
[C---:B------:R-:W-:Y:S01]  /*21a0*/  FFMA R93, R48.reuse, R34, R93 ;  /* 0x00000022305d7223 */ /* 0x040fe2000000005d */
[----:B------:R-:W1:Y:S01]  /*21b0*/  LDS.128 R24, [R7+0xd00] ;  /* 0x000d000007187984 */ /* 0x000e620000000c00 */
        /* <DEDUP_REMOVED lines=30> */
[C---:B---3--:R-:W-:Y:S01]  /*23a0*/  FFMA R137, R40.reuse, R36, R137 ;  /* 0x0000002428897223 */ /* 0x048fe20000000089 */
[C---:B------:R-:W-:Y:S01]  /*23b0*/  FFMA R130, R40.reuse, R37, R130 ;  /* 0x0000002528827223 */ /* 0x040fe20000000082 */
[C---:B------:R-:W-:Y:S01]  /*23c0*/  FFMA R127, R40.reuse, R38, R127 ;  /* 0x00000026287f7223 */ /* 0x040fe2000000007f */
[----:B------:R-:W2:Y:S01]  /*23d0*/  LDS.128 R44, [R80+0x70] ;  /* 0x00007000502c7984 */ /* 0x000ea20000000c00 */
[C---:B------:R-:W-:Y:S01]  /*23e0*/  FFMA R96, R40.reuse, R39, R96 ;  /* 0x0000002728607223 */ /* 0x040fe20000000060 */
[-C--:B0-----:R-:W-:Y:S01]  /*23f0*/  FFMA R95, R40, R8.reuse, R95 ;  /* 0x00000008285f7223 */ /* 0x081fe2000000005f */
[-C--:B------:R-:W-:Y:S01]  /*2400*/  FFMA R89, R41, R8.reuse, R89 ;  /* 0x0000000829597223 */ /* 0x080fe20000000059 */
[----:B------:R-:W0:Y:S01]  /*2410*/  LDS.128 R32, [R80+0x870] ;  /* 0x0008700050207984 */ /* 0x000e220000000c00 */
        /* <DEDUP_REMOVED lines=33> */
[----:B------:R-:W-:Y:S01]  /*2630*/  FFMA R87, R43, R8, R87 ;  /* 0x000000082b577223 */ /* 0x000fe20000000057 */
[----:B------:R1:W3:Y:S01]  /*2640*/  LDS.128 R24, [R7+0xf00] ;  /* 0x000f000007187984 */ /* 0x0002e20000000c00 */
        /* <DEDUP_REMOVED lines=16> */
[-C--:B------:R-:W-:Y:S01]  /*2750*/  FFMA R108, R42, R11.reuse, R108 ;  /* 0x0000000b2a6c7223 */ /* 0x080fe2000000006c */
[----:B------:R-:W-:Y:S01]  /*2760*/  LEA R8, R79, R12, 0x4 ;  /* 0x0000000c4f087211 */ /* 0x000fe200078e20ff */
[C---:B------:R-:W-:Y:S01]  /*2770*/  FFMA R124, R43.reuse, R11, R124 ;  /* 0x0000000b2b7c7223 */ /* 0x040fe2000000007c */
[C---:B------:R-:W-:Y:S01]  /*2780*/  FFMA R120, R43.reuse, R36, R120 ;  /* 0x000000242b787223 */ /* 0x040fe20000000078 */
[C---:B------:R-:W-:Y:S01]  /*2790*/  FFMA R116, R43.reuse, R37, R116 ;  /* 0x000000252b747223 */ /* 0x040fe20000000074 */
[C---:B------:R-:W-:Y:S01]  /*27a0*/  FFMA R111, R43.reuse, R38, R111 ;  /* 0x000000262b6f7223 */ /* 0x040fe2000000006f */
[C---:B------:R-:W-:Y:S01]  /*27b0*/  FFMA R88, R43.reuse, R39, R88 ;  /* 0x000000272b587223 */ /* 0x040fe20000000058 */
[C---:B------:R-:W-:Y:S01]  /*27c0*/  FFMA R110, R43.reuse, R9, R110 ;  /* 0x000000092b6e7223 */ /* 0x040fe2000000006e */
[----:B------:R-:W-:Y:S01]  /*27d0*/  FFMA R107, R43, R10, R107 ;  /* 0x0000000a2b6b7223 */ /* 0x000fe2000000006b */
[----:B------:R-:W-:Y:S01]  /*27e0*/  IADD3 R11, PT, PT, R23, 0x10, RZ ;  /* 0x00000010170b7810 */ /* 0x000fe20007ffe0ff */
[C---:B--2---:R-:W-:Y:S01]  /*27f0*/  FFMA R137, R64.reuse, R44, R137 ;  /* 0x0000002c40897223 */ /* 0x044fe20000000089 */
[----:B------:R-:W-:Y:S01]  /*2800*/  IADD3 R12, PT, PT, R21, 0x10, RZ ;  /* 0x00000010150c7810 */ /* 0x000fe20007ffe0ff */
[C---:B------:R-:W-:Y:S01]  /*2810*/  FFMA R130, R64.reuse, R45, R130 ;  /* 0x0000002d40827223 */ /* 0x040fe20000000082 */
[C---:B------:R-:W-:Y:S01]  /*2820*/  FFMA R127, R64.reuse, R46, R127 ;  /* 0x0000002e407f7223 */ /* 0x040fe2000000007f */
[C---:B------:R-:W-:Y:S01]  /*2830*/  FFMA R96, R64.reuse, R47, R96 ;  /* 0x0000002f40607223 */ /* 0x040fe20000000060 */
[C---:B0-----:R-:W-:Y:S01]  /*2840*/  FFMA R95, R64.reuse, R32, R95 ;  /* 0x00000020405f7223 */ /* 0x041fe2000000005f */
        /* <DEDUP_REMOVED lines=19> */
[----:B------:R-:W-:-:S02]  /*2980*/  IADD3 R9, PT, PT, R31, 0x10, RZ ;  /* 0x000000101f097810 */ /* 0x000fc40007ffe0ff */
[----:B------:R-:W-:Y:S02]  /*2990*/  CS2R R50, SRZ ;  /* 0x0000000000327805 */ /* 0x000fe4000001ff00 */
[----:B------:R-:W-:Y:S02]  /*29a0*/  IADD3 R10, PT, PT, R29, 0x10, RZ ;  /* 0x000000101d0a7810 */ /* 0x000fe40007ffe0ff */
[----:B------:R-:W-:Y:S02]  /*29b0*/  CS2R R48, SRZ ;  /* 0x0000000000307805 */ /* 0x000fe4000001ff00 */
[----:B------:R-:W-:Y:S02]  /*29c0*/  CS2R R38, SRZ ;  /* 0x0000000000267805 */ /* 0x000fe4000001ff00 */
[----:B------:R-:W-:Y:S02]  /*29d0*/  CS2R R36, SRZ ;  /* 0x0000000000247805 */ /* 0x000fe4000001ff00 */
[----:B------:R-:W-:-:S02]  /*29e0*/  CS2R R42, SRZ ;  /* 0x00000000002a7805 */ /* 0x000fc4000001ff00 */
[----:B------:R-:W-:Y:S02]  /*29f0*/  CS2R R40, SRZ ;  /* 0x0000000000287805 */ /* 0x000fe4000001ff00 */
[C---:B------:R-:W-:Y:S02]  /*2a00*/  IADD3 R17, PT, PT, R8.reuse, 0x10, RZ ;  /* 0x0000001008117810 */ /* 0x040fe40007ffe0ff */
[C---:B------:R-:W-:Y:S02]  /*2a10*/  IADD3 R18, PT, PT, R8.reuse, 0x20, RZ ;  /* 0x0000002008127810 */ /* 0x040fe40007ffe0ff */
[C---:B------:R-:W-:Y:S02]  /*2a20*/  IADD3 R19, PT, PT, R8.reuse, 0x30, RZ ;  /* 0x0000003008137810 */ /* 0x040fe40007ffe0ff */
[C---:B------:R-:W-:Y:S02]  /*2a30*/  IADD3 R20, PT, PT, R8.reuse, 0x40, RZ ;  /* 0x0000004008147810 */ /* 0x040fe40007ffe0ff */
[----:B------:R-:W-:-:S02]  /*2a40*/  IADD3 R21, PT, PT, R8, 0x50, RZ ;  /* 0x0000005008157810 */ /* 0x000fc40007ffe0ff */
[C---:B------:R-:W-:Y:S02]  /*2a50*/  IADD3 R22, PT, PT, R8.reuse, 0x60, RZ ;  /* 0x0000006008167810 */ /* 0x040fe40007ffe0ff */
[----:B------:R-:W-:Y:S01]  /*2a60*/  IADD3 R23, PT, PT, R8, 0x70, RZ ;  /* 0x0000007008177810 */ /* 0x000fe20007ffe0ff */
[----:B-1-3--:R-:W-:Y:S06]  /*2a70*/  @!P0 BRA `(.L_x_1) ;  /* 0x0000000000808947 */ /* 0x00afec0003800000 */
[----:B------:R-:W-:-:S04]  /*2a80*/  IMAD.WIDE.U32 R38, R8, 0x4, R84 ;  /* 0x0000000408267825 */ /* 0x000fc800078e0054 */
[--C-:B------:R-:W-:Y:S01]  /*2a90*/  IMAD.WIDE.U32 R58, R17, 0x4, R84.reuse ;  /* 0x00000004113a7825 */ /* 0x100fe200078e0054 */
[----:B------:R0:W5:Y:S03]  /*2aa0*/  LDG.E R52, desc[UR8][R38.64] ;  /* 0x0000000826347981 */ /* 0x000166000c1e1900 */
        /* <DEDUP_REMOVED lines=8> */
[----:B------:R-:W-:Y:S01]  /*2b30*/  IMAD.WIDE.U32 R36, R22, 0x4, R84 ;  /* 0x0000000416247825 */ /* 0x000fe200078e0054 */
[----:B------:R4:W5:Y:S03]  /*2b40*/  LDG.E R48, desc[UR8][R42.64] ;  /* 0x000000082a307981 */ /* 0x000966000c1e1900 */
[----:B0-----:R-:W-:Y:S01]  /*2b50*/  IMAD.WIDE.U32 R38, R9, 0x4, R72 ;  /* 0x0000000409267825 */ /* 0x001fe200078e0048 */
[----:B------:R4:W5:Y:S03]  /*2b60*/  LDG.E R50, desc[UR8][R36.64] ;  /* 0x0000000824327981 */ /* 0x000966000c1e1900 */
[----:B------:R-:W-:Y:S01]  /*2b70*/  IMAD.WIDE.U32 R70, R23, 0x4, R84 ;  /* 0x0000000417467825 */ /* 0x000fe200078e0054 */
        /* <DEDUP_REMOVED lines=9> */
[--C-:B-1----:R-:W-:Y:S01]  /*2c10*/  IMAD.WIDE.U32 R58, R14, 0x4, R72.reuse ;  /* 0x000000040e3a7825 */ /* 0x102fe200078e0048 */
[----:B------:R4:W5:Y:S03]  /*2c20*/  LDG.E R36, desc[UR8][R60.64] ;  /* 0x000000083c247981 */ /* 0x000966000c1e1900 */
[--C-:B--2---:R-:W-:Y:S01]  /*2c30*/  IMAD.WIDE.U32 R56, R15, 0x4, R72.reuse ;  /* 0x000000040f387825 */ /* 0x104fe200078e0048 */
[----:B------:R4:W5:Y:S03]  /*2c40*/  LDG.E R37, desc[UR8][R58.64] ;  /* 0x000000083a257981 */ /* 0x000966000c1e1900 */
[----:B---3--:R-:W-:Y:S01]  /*2c50*/  IMAD.WIDE.U32 R28, R16, 0x4, R72 ;  /* 0x00000004101c7825 */ /* 0x008fe200078e0048 */
[----:B------:R4:W5:Y:S04]  /*2c60*/  LDG.E R38, desc[UR8][R56.64] ;  /* 0x0000000838267981 */ /* 0x000968000c1e1900 */
[----:B------:R4:W5:Y:S02]  /*2c70*/  LDG.E R39, desc[UR8][R28.64] ;  /* 0x000000081c277981 */ /* 0x000964000c1e1900 */
.L_x_1:
[----:B------:R-:W-:Y:S01]  /*2c80*/  @P0 BAR.SYNC.DEFER_BLOCKING 0x0 ;  /* 0x0000000000000b1d */ /* 0x000fe20000010000 */
        /* <DEDUP_REMOVED lines=23> */
[----:B-----5:R-:W-:Y:S01]  /*2e00*/  @P0 STS.128 [R6], R52 ;  /* 0x0000003406000388 */ /* 0x020fe20000000c00 */
[----:B------:R-:W-:Y:S01]  /*2e10*/  FFMA R124, R67, R35, R124 ;  /* 0x00000023437c7223 */ /* 0x000fe2000000007c */
[C---:B------:R-:W-:Y:S01]  /*2e20*/  FFMA R119, R24.reuse, R32, R119 ;  /* 0x0000002018777223 */ /* 0x040fe20000000077 */
[C---:B------:R-:W-:Y:S01]  /*2e30*/  FFMA R122, R24.reuse, R33, R122 ;  /* 0x00000021187a7223 */ /* 0x040fe2000000007a */
[----:B------:R-:W-:Y:S01]  /*2e40*/  @P0 STS.128 [R6+0x100], R48 ;  /* 0x0001003006000388 */ /* 0x000fe20000000c00 */
[C---:B------:R-:W-:Y:S01]  /*2e50*/  FFMA R117, R24.reuse, R34, R117 ;  /* 0x0000002218757223 */ /* 0x040fe20000000075 */
[----:B------:R-:W-:Y:S01]  /*2e60*/  FFMA R138, R24, R35, R138 ;  /* 0x00000023188a7223 */ /* 0x000fe2000000008a */
[C---:B------:R-:W-:Y:S01]  /*2e70*/  FFMA R109, R25.reuse, R32, R109 ;  /* 0x00000020196d7223 */ /* 0x040fe2000000006d */
[----:B----4-:R-:W-:Y:S01]  /*2e80*/  LDS.128 R68, [R7+0x1000] ;  /* 0x0010000007447984 */ /* 0x010fe20000000c00 */
[C---:B------:R-:W-:Y:S01]  /*2e90*/  FFMA R134, R25.reuse, R33, R134 ;  /* 0x0000002119867223 */ /* 0x040fe20000000086 */
[C---:B------:R-:W-:Y:S01]  /*2ea0*/  FFMA R129, R25.reuse, R34, R129 ;  /* 0x0000002219817223 */ /* 0x040fe20000000081 */
[----:B------:R-:W-:Y:S01]  /*2eb0*/  FFMA R142, R25, R35, R142 ;  /* 0x00000023198e7223 */ /* 0x000fe2000000008e */
[----:B------:R-:W0:Y:S01]  /*2ec0*/  LDS.128 R56, [R80+0x80] ;  /* 0x0000800050387984 */ /* 0x000e220000000c00 */
[C---:B------:R-:W-:Y:S01]  /*2ed0*/  FFMA R131, R26.reuse, R32, R131 ;  /* 0x000000201a837223 */ /* 0x040fe20000000083 */
[C---:B------:R-:W-:Y:S01]  /*2ee0*/  FFMA R144, R26.reuse, R33, R144 ;  /* 0x000000211a907223 */ /* 0x040fe20000000090 */
[C---:B------:R-:W-:Y:S01]  /*2ef0*/  FFMA R133, R26.reuse, R34, R133 ;  /* 0x000000221a857223 */ /* 0x040fe20000000085 */
[----:B------:R-:W1:Y:S01]  /*2f00*/  LDS.128 R44, [R7+0x1100] ;  /* 0x00110000072c7984 */ /* 0x000e620000000c00 */
[----:B------:R-:W-:Y:S01]  /*2f10*/  FFMA R148, R26, R35, R148 ;  /* 0x000000231a947223 */ /* 0x000fe20000000094 */
[C---:B------:R-:W-:Y:S01]  /*2f20*/  FFMA R105, R27.reuse, R32, R105 ;  /* 0x000000201b697223 */ /* 0x040fe20000000069 */
[C---:B------:R-:W-:Y:S01]  /*2f30*/  FFMA R150, R27.reuse, R33, R150 ;  /* 0x000000211b967223 */ /* 0x040fe20000000096 */
[----:B------:R-:W2:Y:S01]  /*2f40*/  LDS.128 R60, [R80+0x880] ;  /* 0x00088000503c7984 */ /* 0x000ea20000000c00 */
[C---:B------:R-:W-:Y:S01]  /*2f50*/  FFMA R135, R27.reuse, R34, R135 ;  /* 0x000000221b877223 */ /* 0x040fe20000000087 */
[----:B------:R-:W-:-:S02]  /*2f60*/  FFMA R156, R27, R35, R156 ;  /* 0x000000231b9c7223 */ /* 0x000fc4000000009c */
[----:B------:R-:W-:Y:S04]  /*2f70*/  LDS.128 R64, [R7+0x1200] ;  /* 0x0012000007407984 */ /* 0x000fe80000000c00 */
[----:B------:R-:W3:Y:S04]  /*2f80*/  LDS.128 R32, [R80+0x90] ;  /* 0x0000900050207984 */ /* 0x000ee80000000c00 */
[----:B------:R-:W4:Y:S01]  /*2f90*/  LDS.128 R24, [R80+0x890] ;  /* 0x0008900050187984 */ /* 0x000f220000000c00 */
        /* <DEDUP_REMOVED lines=32> */
[C---:B--2---:R-:W-:Y:S01]  /*31a0*/  FFMA R95, R68.reuse, R60, R95 ;  /* 0x0000003c445f7223 */ /* 0x044fe2000000005f */
        /* <DEDUP_REMOVED lines=36> */
[----:B------:R-:W1:Y:S01]  /*33f0*/  LDS.128 R60, [R80+0xa0] ;  /* 0x0000a000503c7984 */ /* 0x000e620000000c00 */
[C---:B------:R-:W-:Y:S01]  /*3400*/  FFMA R96, R64.reuse, R35, R96 ;  /* 0x0000002340607223 */ /* 0x040fe20000000060 */
[C---:B----4-:R-:W-:Y:S01]  /*3410*/  FFMA R95, R64.reuse, R24, R95 ;  /* 0x00000018405f7223 */ /* 0x050fe2000000005f */
[C---:B------:R-:W-:Y:S01]  /*3420*/  FFMA R92, R64.reuse, R25, R92 ;  /* 0x00000019405c7223 */ /* 0x040fe2000000005c */
[----:B------:R-:W2:Y:S01]  /*3430*/  LDS.128 R44, [R80+0x8a0] ;  /* 0x0008a000502c7984 */ /* 0x000ea20000000c00 */
        /* <DEDUP_REMOVED lines=63> */
[C---:B--2---:R-:W-:Y:S01]  /*3830*/  FFMA R95, R68.reuse, R44, R95 ;  /* 0x0000002c445f7223 */ /* 0x044fe2000000005f */
        /* <DEDUP_REMOVED lines=39> */
[----:B------:R-:W2:Y:S01]  /*3ab0*/  LDS.128 R64, [R80+0x8b0] ;  /* 0x0008b00050407984 */ /* 0x000ea20000000c00 */
        /* <DEDUP_REMOVED lines=23> */
[----:B------:R-:W-:Y:S04]  /*3c30*/  LDS.128 R60, [R80+0xc0] ;  /* 0x0000c000503c7984 */ /* 0x000fe80000000c00 */
[----:B------:R-:W3:Y:S01]  /*3c40*/  LDS.128 R32, [R7+0x1800] ;  /* 0x0018000007207984 */ /* 0x000ee20000000c00 */
        /* <DEDUP_REMOVED lines=38> */
[----:B------:R-:W-:Y:S01]  /*3eb0*/  LEA R24, R79, R8, 0x3 ;  /* 0x000000084f187211 */ /* 0x000fe200078e18ff */
[C---:B------:R-:W-:Y:S01]  /*3ec0*/  FFMA R119, R68.reuse, R64, R119 ;  /* 0x0000004044777223 */ /* 0x040fe20000000077 */
[C---:B------:R-:W-:Y:S01]  /*3ed0*/  FFMA R122, R68.reuse, R65, R122 ;  /* 0x00000041447a7223 */ /* 0x040fe2000000007a */
[----:B------:R-:W-:Y:S01]  /*3ee0*/  FFMA R117, R68, R66, R117 ;  /* 0x0000004244757223 */ /* 0x000fe20000000075 */
[----:B------:R-:W-:Y:S01]  /*3ef0*/  IADD3 R76, PT, PT, R24, 0x10, RZ ;  /* 0x00000010184c7810 */ /* 0x000fe20007ffe0ff */
[----:B------:R-:W-:Y:S01]  /*3f00*/  FFMA R138, R68, R67, R138 ;  /* 0x00000043448a7223 */ /* 0x000fe2000000008a */
[C---:B------:R-:W-:Y:S01]  /*3f10*/  FFMA R109, R69.reuse, R64, R109 ;  /* 0x00000040456d7223 */ /* 0x040fe2000000006d */
[C---:B------:R-:W-:Y:S01]  /*3f20*/  FFMA R134, R69.reuse, R65, R134 ;  /* 0x0000004145867223 */ /* 0x040fe20000000086 */
[C---:B------:R-:W-:Y:S01]  /*3f30*/  FFMA R129, R69.reuse, R66, R129 ;  /* 0x0000004245817223 */ /* 0x040fe20000000081 */
[----:B------:R-:W-:Y:S01]  /*3f40*/  FFMA R142, R69, R67, R142 ;  /* 0x00000043458e7223 */ /* 0x000fe2000000008e */
[C---:B------:R-:W-:Y:S01]  /*3f50*/  @P0 IMAD.WIDE.U32 R74, R24.reuse, 0x4, R84 ;  /* 0x00000004184a0825 */ /* 0x040fe200078e0054 */
[----:B------:R-:W-:-:S03]  /*3f60*/  IADD3 R28, PT, PT, R24, 0x60, RZ ;  /* 0x00000060181c7810 */ /* 0x000fc60007ffe0ff */
[----:B------:R-:W-:Y:S01]  /*3f70*/  FFMA R87, R27, R64, R87 ;  /* 0x000000401b577223 */ /* 0x000fe20000000057 */
[----:B------:R-:W-:Y:S01]  /*3f80*/  IADD3 R29, PT, PT, R24, 0x70, RZ ;  /* 0x00000070181d7810 */ /* 0x000fe20007ffe0ff */
[----:B------:R-:W-:-:S04]  /*3f90*/  @P0 IMAD.WIDE.U32 R68, R76, 0x4, R84 ;  /* 0x000000044c440825 */ /* 0x000fc800078e0054 */
[C---:B------:R-:W-:Y:S01]  /*3fa0*/  FFMA R110, R27.reuse, R65, R110 ;  /* 0x000000411b6e7223 */ /* 0x040fe2000000006e */
[C---:B------:R-:W-:Y:S01]  /*3fb0*/  FFMA R107, R27.reuse, R66, R107 ;  /* 0x000000421b6b7223 */ /* 0x040fe2000000006b */
[----:B------:R-:W-:Y:S01]  /*3fc0*/  FFMA R124, R27, R67, R124 ;  /* 0x000000431b7c7223 */ /* 0x000fe2000000007c */
[----:B------:R2:W5:Y:S01]  /*3fd0*/  @P0 LDG.E R52, desc[UR8][R74.64] ;  /* 0x000000084a340981 */ /* 0x000562000c1e1900 */
[----:B------:R-:W-:Y:S01]  /*3fe0*/  IADD3 R27, PT, PT, R24, 0x50, RZ ;  /* 0x00000050181b7810 */ /* 0x000fe20007ffe0ff */
[C---:B------:R-:W-:Y:S01]  /*3ff0*/  FFMA R89, R25.reuse, R64, R89 ;  /* 0x0000004019597223 */ /* 0x040fe20000000059 */
[----:B------:R-:W-:Y:S01]  /*4000*/  IADD3 R78, P1, PT, R72, 0x40, RZ ;  /* 0x00000040484e7810 */ /* 0x000fe20007f3e0ff */
[----:B------:R4:W5:Y:S01]  /*4010*/  @P0 LDG.E R53, desc[UR8][R68.64] ;  /* 0x0000000844350981 */ /* 0x000962000c1e1900 */
[----:B------:R-:W-:Y:S01]  /*4020*/  FFMA R98, R25, R65, R98 ;  /* 0x0000004119627223 */ /* 0x000fe20000000062 */
[----:B------:R-:W-:-:S04]  /*4030*/  @P0 IMAD.WIDE.U32 R90, R27, 0x4, R84 ;  /* 0x000000041b5a0825 */ /* 0x000fc800078e0054 */
[C---:B------:R-:W-:Y:S01]  /*4040*/  FFMA R97, R25.reuse, R66, R97 ;  /* 0x0000004219617223 */ /* 0x040fe20000000061 */
[----:B------:R-:W-:Y:S01]  /*4050*/  FFMA R104, R25, R67, R104 ;  /* 0x0000004319687223 */ /* 0x000fe20000000068 */
[----:B------:R-:W-:Y:S01]  /*4060*/  FFMA R101, R26, R64, R101 ;  /* 0x000000401a657223 */ /* 0x000fe20000000065 */
[----:B--2---:R-:W-:-:S04]  /*4070*/  @P0 IMAD.WIDE.U32 R74, R28, 0x4, R84 ;  /* 0x000000041c4a0825 */ /* 0x004fc800078e0054 */
[C---:B------:R-:W-:Y:S01]  /*4080*/  FFMA R102, R26.reuse, R65, R102 ;  /* 0x000000411a667223 */ /* 0x040fe20000000066 */
[C---:B------:R-:W-:Y:S01]  /*4090*/  FFMA R99, R26.reuse, R66, R99 ;  /* 0x000000421a637223 */ /* 0x040fe20000000063 */
[----:B------:R-:W-:Y:S01]  /*40a0*/  FFMA R108, R26, R67, R108 ;  /* 0x000000431a6c7223 */ /* 0x000fe2000000006c */
[----:B----4-:R-:W-:Y:S01]  /*40b0*/  @P0 IMAD.WIDE.U32 R68, R29, 0x4, R84 ;  /* 0x000000041d440825 */ /* 0x010fe200078e0054 */
[----:B------:R-:W-:Y:S01]  /*40c0*/  IADD3.X R77, PT, PT, RZ, R73, RZ, P1, !PT ;  /* 0x00000049ff4d7210 */ /* 0x000fe20000ffe4ff */
[----:B------:R2:W5:Y:S02]  /*40d0*/  @P0 LDG.E R50, desc[UR8][R74.64] ;  /* 0x000000084a320981 */ /* 0x000564000c1e1900 */
[C---:B------:R-:W-:Y:S01]  /*40e0*/  FFMA R131, R70.reuse, R64, R131 ;  /* 0x0000004046837223 */ /* 0x040fe20000000083 */
[C---:B------:R-:W-:Y:S01]  /*40f0*/  FFMA R144, R70.reuse, R65, R144 ;  /* 0x0000004146907223 */ /* 0x040fe20000000090 */
[C---:B------:R-:W-:Y:S01]  /*4100*/  FFMA R133, R70.reuse, R66, R133 ;  /* 0x0000004246857223 */ /* 0x040fe20000000085 */
[----:B------:R4:W5:Y:S01]  /*4110*/  @P0 LDG.E R51, desc[UR8][R68.64] ;  /* 0x0000000844330981 */ /* 0x000962000c1e1900 */
[----:B------:R-:W-:Y:S01]  /*4120*/  FFMA R148, R70, R67, R148 ;  /* 0x0000004346947223 */ /* 0x000fe20000000094 */
[C---:B------:R-:W-:Y:S01]  /*4130*/  FFMA R105, R71.reuse, R64, R105 ;  /* 0x0000004047697223 */ /* 0x040fe20000000069 */
[C---:B------:R-:W-:Y:S01]  /*4140*/  FFMA R150, R71.reuse, R65, R150 ;  /* 0x0000004147967223 */ /* 0x040fe20000000096 */
[C---:B------:R-:W-:Y:S01]  /*4150*/  FFMA R135, R71.reuse, R66, R135 ;  /* 0x0000004247877223 */ /* 0x040fe20000000087 */
[----:B------:R-:W-:Y:S01]  /*4160*/  FFMA R156, R71, R67, R156 ;  /* 0x00000043479c7223 */ /* 0x000fe2000000009c */
[----:B--2---:R-:W-:Y:S01]  /*4170*/  LDS.128 R72, [R80+0xd0] ;  /* 0x0000d00050487984 */ /* 0x004fe20000000c00 */
[C---:B---3--:R-:W-:Y:S01]  /*4180*/  FFMA R137, R32.reuse, R60, R137 ;  /* 0x0000003c20897223 */ /* 0x048fe20000000089 */
[C---:B------:R-:W-:Y:S01]  /*4190*/  FFMA R130, R32.reuse, R61, R130 ;  /* 0x0000003d20827223 */ /* 0x040fe20000000082 */
[C---:B------:R-:W-:Y:S01]  /*41a0*/  FFMA R127, R32.reuse, R62, R127 ;  /* 0x0000003e207f7223 */ /* 0x040fe2000000007f */
[----:B----4-:R-:W2:Y:S01]  /*41b0*/  LDS.128 R68, [R7+0x1a00] ;  /* 0x001a000007447984 */ /* 0x010ea20000000c00 */
[C---:B------:R-:W-:Y:S01]  /*41c0*/  FFMA R96, R32.reuse, R63, R96 ;  /* 0x0000003f20607223 */ /* 0x040fe20000000060 */
[C---:B0-----:R-:W-:Y:S01]  /*41d0*/  FFMA R95, R32.reuse, R44, R95 ;  /* 0x0000002c205f7223 */ /* 0x041fe2000000005f */
[C---:B------:R-:W-:Y:S01]  /*41e0*/  FFMA R92, R32.reuse, R45, R92 ;  /* 0x0000002d205c7223 */ /* 0x040fe2000000005c */
[----:B------:R-:W0:Y:S01]  /*41f0*/  LDS.128 R64, [R80+0x8d0] ;  /* 0x0008d00050407984 */ /* 0x000e220000000c00 */
[C---:B------:R-:W-:Y:S01]  /*4200*/  FFMA R93, R32.reuse, R46, R93 ;  /* 0x0000002e205d7223 */ /* 0x040fe2000000005d */
[----:B------:R-:W-:Y:S01]  /*4210*/  FFMA R100, R32, R47, R100 ;  /* 0x0000002f20647223 */ /* 0x000fe20000000064 */
[C---:B------:R-:W-:Y:S01]  /*4220*/  FFMA R106, R33.reuse, R60, R106 ;  /* 0x0000003c216a7223 */ /* 0x040fe2000000006a */
[----:B------:R3:W5:Y:S01]  /*4230*/  @P0 LDG.E R49, desc[UR8][R90.64] ;  /* 0x000000085a310981 */ /* 0x000762000c1e1900 */
[C---:B------:R-:W-:Y:S01]  /*4240*/  FFMA R118, R33.reuse, R61, R118 ;  /* 0x0000003d21767223 */ /* 0x040fe20000000076 */
        /* <DEDUP_REMOVED lines=8> */
[-C--:B---3--:R-:W-:Y:S01]  /*42d0*/  FFMA R90, R33, R63.reuse, R154 ;  /* 0x0000003f215a7223 */ /* 0x088fe2000000009a */
        /* <DEDUP_REMOVED lines=46> */
[----:B------:R-:W-:-:S02]  /*45c0*/  IADD3 R31, PT, PT, R24, 0x20, RZ ;  /* 0x00000020181f7810 */ /* 0x000fc40007ffe0ff */
[----:B------:R-:W-:Y:S01]  /*45d0*/  IADD3 R25, PT, PT, R24, 0x30, RZ ;  /* 0x0000003018197810 */ /* 0x000fe20007ffe0ff */
[----:B------:R-:W1:Y:S04]  /*45e0*/  LDS.128 R44, [R80+0xe0] ;  /* 0x0000e000502c7984 */ /* 0x000e680000000c00 */
[----:B------:R-:W3:Y:S01]  /*45f0*/  LDS.128 R32, [R7+0x1b00] ;  /* 0x001b000007207984 */ /* 0x000ee20000000c00 */
[C---:B--2---:R-:W-:Y:S01]  /*4600*/  FFMA R137, R68.reuse, R72, R137 ;  /* 0x0000004844897223 */ /* 0x044fe20000000089 */
[C---:B------:R-:W-:Y:S01]  /*4610*/  FFMA R130, R68.reuse, R73, R130 ;  /* 0x0000004944827223 */ /* 0x040fe20000000082 */
[C---:B------:R-:W-:Y:S01]  /*4620*/  FFMA R127, R68.reuse, R74, R127 ;  /* 0x0000004a447f7223 */ /* 0x040fe2000000007f */
[----:B------:R-:W2:Y:S01]  /*4630*/  LDS.128 R56, [R80+0x8e0] ;  /* 0x0008e00050387984 */ /* 0x000ea20000000c00 */
        /* <DEDUP_REMOVED lines=30> */
[----:B------:R-:W0:Y:S01]  /*4820*/  LDS.128 R68, [R7+0x1d00] ;  /* 0x001d000007447984 */ /* 0x000e220000000c00 */
[C---:B-1----:R-:W-:Y:S01]  /*4830*/  FFMA R115, R60.reuse, R45, R130 ;  /* 0x0000002d3c737223 */ /* 0x042fe20000000082 */
[----:B------:R-:W-:Y:S01]  /*4840*/  FFMA R91, R60, R47, R96 ;  /* 0x0000002f3c5b7223 */ /* 0x000fe20000000060 */
[----:B------:R-:W-:Y:S01]  /*4850*/  FFMA R130, R61, R46, R113 ;  /* 0x0000002e3d827223 */ /* 0x000fe20000000071 */
[----:B------:R-:W-:Y:S01]  /*4860*/  FFMA R113, R62, R45, R128 ;  /* 0x0000002d3e717223 */ /* 0x000fe20000000080 */
[C---:B---3--:R-:W-:Y:S01]  /*4870*/  FFMA R141, R32.reuse, R72, R141 ;  /* 0x00000048208d7223 */ /* 0x048fe2000000008d */
        /* <DEDUP_REMOVED lines=31> */
[C---:B--2---:R-:W-:Y:S01]  /*4a70*/  FFMA R96, R61.reuse, R56, R89 ;  /* 0x000000383d607223 */ /* 0x044fe20000000059 */
[----:B------:R-:W-:Y:S01]  /*4a80*/  FFMA R89, R62, R47, R112 ;  /* 0x0000002f3e597223 */ /* 0x000fe20000000070 */
[----:B------:R-:W-:Y:S01]  /*4a90*/  LDS.128 R64, [R7+0x1e00] ;  /* 0x001e000007407984 */ /* 0x000fe20000000c00 */
[C---:B------:R-:W-:Y:S01]  /*4aa0*/  FFMA R137, R60.reuse, R44, R137 ;  /* 0x0000002c3c897223 */ /* 0x040fe20000000089 */
[C---:B------:R-:W-:Y:S01]  /*4ab0*/  FFMA R127, R60.reuse, R46, R127 ;  /* 0x0000002e3c7f7223 */ /* 0x040fe2000000007f */
[C---:B------:R-:W-:Y:S01]  /*4ac0*/  FFMA R95, R60.reuse, R56, R95 ;  /* 0x000000383c5f7223 */ /* 0x040fe2000000005f */
[----:B------:R-:W1:Y:S01]  /*4ad0*/  LDS.128 R72, [R80+0xf0] ;  /* 0x0000f00050487984 */ /* 0x000e620000000c00 */
        /* <DEDUP_REMOVED lines=24> */
[----:B------:R-:W-:Y:S01]  /*4c60*/  @P0 IMAD.WIDE.U32 R162, R31, 0x4, R84 ;  /* 0x000000041fa20825 */ /* 0x000fe200078e0054 */
[----:B------:R3:W4:Y:S03]  /*4c70*/  LDS.128 R60, [R80+0x8f0] ;  /* 0x0008f000503c7984 */ /* 0x0007260000000c00 */
[C---:B0-----:R-:W-:Y:S01]  /*4c80*/  FFMA R141, R68.reuse, R44, R141 ;  /* 0x0000002c448d7223 */ /* 0x041fe2000000008d */
[----:B------:R-:W-:Y:S01]  /*4c90*/  FFMA R111, R68, R45, R152 ;  /* 0x0000002d446f7223 */ /* 0x000fe20000000098 */
[----:B------:R-:W-:-:S04]  /*4ca0*/  @P0 IMAD.WIDE.U32 R160, R25, 0x4, R84 ;  /* 0x0000000419a00825 */ /* 0x000fc800078e0054 */
[C---:B------:R-:W-:Y:S01]  /*4cb0*/  FFMA R123, R68.reuse, R46, R123 ;  /* 0x0000002e447b7223 */ /* 0x040fe2000000007b */
[C---:B------:R-:W-:Y:S01]  /*4cc0*/  FFMA R87, R68.reuse, R47, R136 ;  /* 0x0000002f44577223 */ /* 0x040fe20000000088 */
[----:B------:R-:W-:Y:S01]  /*4cd0*/  FFMA R119, R68, R56, R119 ;  /* 0x0000003844777223 */ /* 0x000fe20000000077 */
[----:B------:R-:W-:-:S04]  /*4ce0*/  @P0 IMAD.WIDE.U32 R158, R26, 0x4, R84 ;  /* 0x000000041a9e0825 */ /* 0x000fc800078e0054 */
[C---:B------:R-:W-:Y:S01]  /*4cf0*/  FFMA R122, R68.reuse, R57, R122 ;  /* 0x00000039447a7223 */ /* 0x040fe2000000007a */
[C---:B------:R-:W-:Y:S01]  /*4d00*/  FFMA R117, R68.reuse, R58, R117 ;  /* 0x0000003a44757223 */ /* 0x040fe20000000075 */
[----:B------:R-:W-:Y:S01]  /*4d10*/  FFMA R138, R68, R59, R138 ;  /* 0x0000003b448a7223 */ /* 0x000fe2000000008a */
[----:B---3--:R-:W-:Y:S01]  /*4d20*/  VIMNMX R80, PT, PT, R81, 0x1, !PT ;  /* 0x0000000151507848 */ /* 0x008fe20007fe0100 */
        /* <DEDUP_REMOVED lines=23> */
[----:B------:R-:W-:Y:S01]  /*4ea0*/  IADD3 R80, PT, PT, -R80, 0x1, RZ ;  /* 0x0000000150507810 */ /* 0x000fe20007ffe1ff */
[----:B------:R0:W5:Y:S01]  /*4eb0*/  @P0 LDG.E R54, desc[UR8][R162.64] ;  /* 0x00000008a2360981 */ /* 0x000162000c1e1900 */
[----:B-1----:R-:W-:Y:S01]  /*4ec0*/  FFMA R70, R67, R72, R120 ;  /* 0x0000004843467223 */ /* 0x002fe20000000078 */
[----:B------:R-:W-:-:S02]  /*4ed0*/  FFMA R156, R71, R59, R156 ;  /* 0x0000003b479c7223 */ /* 0x000fc4000000009c */
[----:B------:R0:W5:Y:S01]  /*4ee0*/  @P0 LDG.E R55, desc[UR8][R160.64] ;  /* 0x00000008a0370981 */ /* 0x000162000c1e1900 */
[----:B--2---:R-:W-:-:S03]  /*4ef0*/  FFMA R120, R35, R72, R132 ;  /* 0x0000004823787223 */ /* 0x004fc60000000084 */
[----:B------:R0:W5:Y:S01]  /*4f00*/  @P0 LDG.E R48, desc[UR8][R158.64] ;  /* 0x000000089e300981 */ /* 0x000162000c1e1900 */
        /* <DEDUP_REMOVED lines=30> */
[C---:B----4-:R-:W-:Y:S01]  /*50f0*/  FFMA R95, R64.reuse, R60, R95 ;  /* 0x0000003c405f7223 */ /* 0x050fe2000000005f */
        /* <DEDUP_REMOVED lines=23> */
[----:B------:R-:W-:Y:S01]  /*5270*/  ISETP.NE.AND P1, PT, R80, RZ, PT ;  /* 0x000000ff5000720c */ /* 0x000fe20003f25270 */
[C---:B------:R-:W-:Y:S01]  /*5280*/  FFMA R131, R34.reuse, R60, R131 ;  /* 0x0000003c22837223 */ /* 0x040fe20000000083 */
[C---:B------:R-:W-:Y:S01]  /*5290*/  FFMA R144, R34.reuse, R61, R144 ;  /* 0x0000003d22907223 */ /* 0x040fe20000000090 */
[C---:B------:R-:W-:Y:S01]  /*52a0*/  FFMA R133, R34.reuse, R62, R133 ;  /* 0x0000003e22857223 */ /* 0x040fe20000000085 */
[----:B------:R-:W-:Y:S01]  /*52b0*/  FFMA R148, R34, R63, R148 ;  /* 0x0000003f22947223 */ /* 0x000fe20000000094 */
[C---:B------:R-:W-:Y:S01]  /*52c0*/  FFMA R146, R35.reuse, R60, R56 ;  /* 0x0000003c23927223 */ /* 0x040fe20000000038 */
[C---:B------:R-:W-:Y:S01]  /*52d0*/  FFMA R150, R35.reuse, R61, R150 ;  /* 0x0000003d23967223 */ /* 0x040fe20000000096 */
[----:B------:R-:W-:Y:S01]  /*52e0*/  FFMA R135, R35, R62, R135 ;  /* 0x0000003e23877223 */ /* 0x000fe20000000087 */
[----:B0-----:R-:W-:Y:S06]  /*52f0*/  @!P0 BRA `(.L_x_2) ;  /* 0x00000000002c8947 */ /* 0x001fec0003800000 */
[----:B------:R-:W0:Y:S01]  /*5300*/  S2UR UR5, SR_CgaCtaId ;  /* 0x00000000000579c3 */ /* 0x000e220000008800 */
[----:B------:R-:W-:Y:S02]  /*5310*/  UMOV UR4, 0x400 ;  /* 0x0000040000047882 */ /* 0x000fe40000000000 */
[----:B------:R-:W-:-:S04]  /*5320*/  UIADD3 UR4, UPT, UPT, UR4, 0x2000, URZ ;  /* 0x0000200004047890 */ /* 0x000fc8000fffe0ff */
[----:B0-----:R-:W-:-:S06]  /*5330*/  ULEA UR4, UR5, UR4, 0x18 ;  /* 0x0000000405047291 */ /* 0x001fcc000f8ec0ff */
[----:B------:R-:W-:-:S04]  /*5340*/  LEA R33, R3, UR4, 0x4 ;  /* 0x0000000403217c11 */ /* 0x000fc8000f8e20ff */
[----:B------:R-:W-:-:S05]  /*5350*/  LEA R33, R0, R33, 0x8 ;  /* 0x0000002100217211 */ /* 0x000fca00078e40ff */
[----:B------:R0:W-:Y:S04]  /*5360*/  STS.128 [R33+0x1000], R40 ;  /* 0x0010002821007388 */ /* 0x0001e80000000c00 */
[----:B------:R0:W-:Y:S01]  /*5370*/  STS.128 [R33+0x1800], R36 ;  /* 0x0018002421007388 */ /* 0x0001e20000000c00 */
[----:B------:R-:W-:Y:S06]  /*5380*/  BAR.SYNC.DEFER_BLOCKING 0x0 ;  /* 0x0000000000007b1d */ /* 0x000fec0000010000 */
[----:B-----5:R0:W-:Y:S04]  /*5390*/  STS.128 [R6+0x1000], R52 ;  /* 0x0010003406007388 */ /* 0x0201e80000000c00 */
[----:B------:R0:W-:Y:S02]  /*53a0*/  STS.128 [R6+0x1100], R48 ;  /* 0x0011003006007388 */ /* 0x0001e40000000c00 */
.L_x_2:
[----:B------:R-:W-:Y:S01]  /*53b0*/  FFMA R156, R35, R63, R156 ;  /* 0x0000003f239c7223 */ /* 0x000fe2000000009c */
[----:B------:R-:W-:Y:S01]  /*53c0*/  SHF.L.U32 R79, R79, 0x4, RZ ;  /* 0x000000044f4f7819 */ /* 0x000fe200000006ff */
[----:B------:R-:W-:Y:S06]  /*53d0*/  @!P1 BRA `(.L_x_0) ;  /* 0x00000048004c9947 */ /* 0x000fec0003800000 */
[----:B------:R-:W-:Y:S01]  /*53e0*/  IMAD.WIDE R84, R79, 0x4, R84 ;  /* 0x000000044f547825 */ /* 0x000fe200078e0254 */
[----:B------:R-:W-:Y:S01]  /*53f0*/  IADD3 R81, PT, PT, -R81, 0x1, RZ ;  /* 0x0000000151517810 */ /* 0x000fe20007ffe1ff */
[----:B------:R-:W-:-:S06]  /*5400*/  UMOV UR10, 0x1 ;  /* 0x00000001000a7882 */ /* 0x000fcc0000000000 */
.L_x_4:
[----:B------:R-:W1:Y:S01]  /*5410*/  S2UR UR7, SR_CgaCtaId ;  /* 0x00000000000779c3 */ /* 0x000e620000008800 */
[----:B------:R-:W-:Y:S01]  /*5420*/  UMOV UR5, 0x400 ;  /* 0x0000040000057882 */ /* 0x000fe20000000000 */
[----:B------:R-:W-:Y:S01]  /*5430*/  USHF.L.U32 UR4, UR10, 0xc, URZ ;  /* 0x0000000c0a047899 */ /* 0x000fe200080006ff */
[----:B------:R-:W-:Y:S01]  /*5440*/  LDS.128 R60, [R7] ;  /* 0x00000000073c7984 */ /* 0x000fe20000000c00 */
[----:B------:R-:W-:Y:S01]  /*5450*/  UIADD3 UR6, UPT, UPT, UR5, 0x2000, URZ ;  /* 0x0000200005067890 */ /* 0x000fe2000fffe0ff */
[----:B------:R-:W-:Y:S01]  /*5460*/  ISETP.NE.AND P0, PT, R81, RZ, PT ;  /* 0x000000ff5100720c */ /* 0x000fe20003f05270 */
[----:B------:R-:W-:Y:S01]  /*5470*/  ULOP3.LUT UR5, UR4, 0x1000, URZ, 0xc0, !UPT ;  /* 0x0000100004057892 */ /* 0x000fe2000f8ec0ff */
[----:B------:R-:W-:Y:S01]  /*5480*/  LDS.128 R44, [R7+0x100] ;  /* 0x00010000072c7984 */ /* 0x000fe20000000c00 */
[----:B-1----:R-:W-:-:S04]  /*5490*/  ULEA UR6, UR7, UR6, 0x18 ;  /* 0x0000000607067291 */ /* 0x002fc8000f8ec0ff */
[----:B------:R-:W-:-:S06]  /*54a0*/  UIADD3 UR5, UPT, UPT, UR6, UR5, URZ ;  /* 0x0000000506057290 */ /* 0x000fcc000fffe0ff */
[----:B------:R-:W-:-:S05]  /*54b0*/  LEA R82, R0, UR5, 0x8 ;  /* 0x0000000500527c11 */ /* 0x000fca000f8e40ff */
[----:B------:R-:W1:Y:S04]  /*54c0*/  LDS.128 R64, [R82] ;  /* 0x0000000052407984 */ /* 0x000e680000000c00 */
[----:B------:R-:W2:Y:S04]  /*54d0*/  LDS.128 R56, [R82+0x800] ;  /* 0x0008000052387984 */ /* 0x000ea80000000c00 */
[----:B------:R-:W-:Y:S04]  /*54e0*/  LDS.128 R72, [R82+0x10] ;  /* 0x0000100052487984 */ /* 0x000fe80000000c00 */
[----:B0-----:R-:W-:Y:S01]  /*54f0*/  LDS.128 R32, [R82+0x810] ;  /* 0x0008100052207984 */ /* 0x001fe20000000c00 */
[CC--:B-1----:R-:W-:Y:S01]  /*5500*/  FFMA R164, R61.reuse, R65.reuse, R118 ;  /* 0x000000413da47223 */ /* 0x0c2fe20000000076 */
[-C--:B------:R-:W-:Y:S01]  /*5510*/  FFMA R153, R60, R64.reuse, R105 ;  /* 0x000000403c997223 */ /* 0x080fe20000000069 */
[-C--:B------:R-:W-:Y:S01]  /*5520*/  FFMA R162, R61, R64.reuse, R106 ;  /* 0x000000403da27223 */ /* 0x080fe2000000006a */
[CC--:B------:R-:W-:Y:S01]  /*5530*/  FFMA R137, R62.reuse, R64.reuse, R103 ;  /* 0x000000403e897223 */ /* 0x0c0fe20000000067 */
[-C--:B------:R-:W-:Y:S01]  /*5540*/  FFMA R139, R62, R65.reuse, R113 ;  /* 0x000000413e8b7223 */ /* 0x080fe20000000071 */
[-C--:B------:R-:W-:Y:S01]  /*5550*/  FFMA R118, R45, R65.reuse, R114 ;  /* 0x000000412d767223 */ /* 0x080fe20000000072 */
[-C--:B------:R-:W-:Y:S01]  /*5560*/  FFMA R152, R63, R64.reuse, R70 ;  /* 0x000000403f987223 */ /* 0x080fe20000000046 */
[-C--:B------:R-:W-:Y:S01]  /*5570*/  FFMA R105, R44, R64.reuse, R71 ;  /* 0x000000402c697223 */ /* 0x080fe20000000047 */
[-C--:B------:R-:W-:Y:S01]  /*5580*/  FFMA R106, R45, R64.reuse, R68 ;  /* 0x000000402d6a7223 */ /* 0x080fe20000000044 */
[----:B------:R-:W-:Y:S01]  /*5590*/  FFMA R103, R46, R64, R69 ;  /* 0x000000402e677223 */ /* 0x000fe20000000045 */
[-C--:B------:R-:W-:Y:S01]  /*55a0*/  FFMA R160, R63, R65.reuse, R116 ;  /* 0x000000413fa07223 */ /* 0x080fe20000000074 */
[CC--:B------:R-:W-:Y:S01]  /*55b0*/  FFMA R154, R44.reuse, R65.reuse, R111 ;  /* 0x000000412c9a7223 */ /* 0x0c0fe2000000006f */
[-C--:B------:R-:W-:Y:S01]  /*55c0*/  FFMA R114, R47, R65.reuse, R132 ;  /* 0x000000412f727223 */ /* 0x080fe20000000084 */
[-C--:B------:R-:W-:Y:S01]  /*55d0*/  FFMA R113, R44, R66.reuse, R123 ;  /* 0x000000422c717223 */ /* 0x080fe2000000007b */
[----:B------:R-:W-:Y:S01]  /*55e0*/  FFMA R116, R46, R65, R109 ;  /* 0x000000412e747223 */ /* 0x000fe2000000006d */
[-C--:B------:R-:W-:Y:S01]  /*55f0*/  FFMA R143, R61, R66.reuse, R130 ;  /* 0x000000423d8f7223 */ /* 0x080fe20000000082 */
[-C--:B------:R-:W-:Y:S01]  /*5600*/  FFMA R141, R63, R66.reuse, R128 ;  /* 0x000000423f8d7223 */ /* 0x080fe20000000080 */
[-C--:B------:R-:W-:Y:S01]  /*5610*/  FFMA R123, R45, R66.reuse, R126 ;  /* 0x000000422d7b7223 */ /* 0x080fe2000000007e */
[----:B------:R-:W-:Y:S01]  /*5620*/  FFMA R111, R47, R66, R140 ;  /* 0x000000422f6f7223 */ /* 0x000fe2000000008c */
[----:B------:R-:W0:Y:S01]  /*5630*/  LDS.128 R68, [R7+0x200] ;  /* 0x0002000007447984 */ /* 0x000e220000000c00 */
[----:B------:R-:W-:Y:S01]  /*5640*/  FFMA R132, R61, R67, R90 ;  /* 0x000000433d847223 */ /* 0x000fe2000000005a */
[----:B------:R-:W-:Y:S01]  /*5650*/  FFMA R120, R47, R64, R120 ;  /* 0x000000402f787223 */ /* 0x000fe20000000078 */
[C---:B------:R-:W-:Y:S01]  /*5660*/  FFMA R149, R60.reuse, R65, R115 ;  /* 0x000000413c957223 */ /* 0x040fe20000000073 */
        /* <DEDUP_REMOVED lines=8> */
[CC--:B------:R-:W-:Y:S01]  /*56f0*/  FFMA R158, R46.reuse, R67.reuse, R83 ;  /* 0x000000432e9e7223 */ /* 0x0c0fe20000000053 */
[----:B------:R-:W-:Y:S01]  /*5700*/  FFMA R126, R47, R67, R94 ;  /* 0x000000432f7e7223 */ /* 0x000fe2000000005e */
[-C--:B--2---:R-:W-:Y:S01]  /*5710*/  FFMA R87, R63, R56.reuse, R112 ;  /* 0x000000383f577223 */ /* 0x084fe20000000070 */
        /* <DEDUP_REMOVED lines=26> */
[CC--:B------:R-:W-:Y:S01]  /*58c0*/  FFMA R144, R46.reuse, R57.reuse, R144 ;  /* 0x000000392e907223 */ /* 0x0c0fe20000000090 */
[----:B------:R-:W-:Y:S01]  /*58d0*/  FFMA R133, R46, R58, R133 ;  /* 0x0000003a2e857223 */ /* 0x000fe20000000085 */
[C---:B------:R-:W-:Y:S01]  /*58e0*/  FFMA R83, R47.reuse, R56, R146 ;  /* 0x000000382f537223 */ /* 0x040fe20000000092 */
[C---:B------:R-:W-:Y:S01]  /*58f0*/  FFMA R147, R47.reuse, R57, R150 ;  /* 0x000000392f937223 */ /* 0x040fe20000000096 */
[C---:B------:R-:W-:Y:S01]  /*5900*/  FFMA R151, R47.reuse, R58, R135 ;  /* 0x0000003a2f977223 */ /* 0x040fe20000000087 */
[----:B------:R-:W-:Y:S01]  /*5910*/  FFMA R156, R47, R59, R156 ;  /* 0x0000003b2f9c7223 */ /* 0x000fe2000000009c */
[----:B0-----:R-:W-:Y:S01]  /*5920*/  FFMA R89, R70, R72, R137 ;  /* 0x0000004846597223 */ /* 0x001fe20000000089 */
[----:B------:R-:W-:Y:S01]  /*5930*/  LDS.128 R44, [R7+0x400] ;  /* 0x00040000072c7984 */ /* 0x000fe20000000c00 */
[----:B------:R-:W-:Y:S01]  /*5940*/  FFMA R96, R68, R75, R140 ;  /* 0x0000004b44607223 */ /* 0x000fe2000000008c */
[----:B------:R-:W-:Y:S01]  /*5950*/  FFMA R115, R69, R73, R164 ;  /* 0x0000004945737223 */ /* 0x000fe200000000a4 */
[----:B------:R-:W-:Y:S01]  /*5960*/  FFMA R137, R71, R32, R87 ;  /* 0x0000002047897223 */ /* 0x000fe20000000057 */
[----:B------:R-:W0:Y:S01]  /*5970*/  LDS.128 R56, [R82+0x20] ;  /* 0x0000200052387984 */ /* 0x000e220000000c00 */
[CC--:B------:R-:W-:Y:S01]  /*5980*/  FFMA R145, R69.reuse, R72.reuse, R162 ;  /* 0x0000004845917223 */ /* 0x0c0fe200000000a2 */
[CC--:B------:R-:W-:Y:S01]  /*5990*/  FFMA R164, R69.reuse, R75.reuse, R132 ;  /* 0x0000004b45a47223 */ /* 0x0c0fe20000000084 */
[----:B------:R-:W-:Y:S01]  /*59a0*/  FFMA R148, R70, R75, R128 ;  /* 0x0000004b46947223 */ /* 0x000fe20000000080 */
[----:B------:R-:W2:Y:S01]  /*59b0*/  LDS.128 R60, [R82+0x820] ;  /* 0x00082000523c7984 */ /* 0x000ea20000000c00 */
[CC--:B-1----:R-:W-:Y:S01]  /*59c0*/  FFMA R87, R64.reuse, R72.reuse, R105 ;  /* 0x0000004840577223 */ /* 0x0c2fe20000000069 */
[----:B------:R-:W-:Y:S01]  /*59d0*/  FFMA R140, R64, R73, R154 ;  /* 0x00000049408c7223 */ /* 0x000fe2000000009a */
        /* <DEDUP_REMOVED lines=55> */
[----:B------:R-:W1:Y:S01]  /*5d50*/  LDS.128 R68, [R7+0x500] ;  /* 0x0005000007447984 */ /* 0x000e620000000c00 */
[C---:B0-----:R-:W-:Y:S01]  /*5d60*/  FFMA R139, R44.reuse, R56, R153 ;  /* 0x000000382c8b7223 */ /* 0x041fe20000000099 */
[C---:B------:R-:W-:Y:S01]  /*5d70*/  FFMA R130, R44.reuse, R57, R149 ;  /* 0x000000392c827223 */ /* 0x040fe20000000095 */
[C---:B------:R-:W-:Y:S01]  /*5d80*/  FFMA R127, R44.reuse, R58, R127 ;  /* 0x0000003a2c7f7223 */ /* 0x040fe2000000007f */
[----:B------:R-:W-:Y:S01]  /*5d90*/  LDS.128 R64, [R7+0x600] ;  /* 0x0006000007407984 */ /* 0x000fe20000000c00 */
[C---:B------:R-:W-:Y:S01]  /*5da0*/  FFMA R96, R44.reuse, R59, R96 ;  /* 0x0000003b2c607223 */ /* 0x040fe20000000060 */
[C---:B--2---:R-:W-:Y:S01]  /*5db0*/  FFMA R95, R44.reuse, R60, R95 ;  /* 0x0000003c2c5f7223 */ /* 0x044fe2000000005f */
[C---:B------:R-:W-:Y:S01]  /*5dc0*/  FFMA R92, R44.reuse, R61, R92 ;  /* 0x0000003d2c5c7223 */ /* 0x040fe2000000005c */
[----:B------:R-:W0:Y:S01]  /*5dd0*/  LDS.128 R72, [R82+0x30] ;  /* 0x0000300052487984 */ /* 0x000e220000000c00 */
[C---:B------:R-:W-:Y:S01]  /*5de0*/  FFMA R93, R44.reuse, R62, R93 ;  /* 0x0000003e2c5d7223 */ /* 0x040fe2000000005d */
[----:B------:R-:W-:Y:S01]  /*5df0*/  FFMA R100, R44, R63, R100 ;  /* 0x0000003f2c647223 */ /* 0x000fe20000000064 */
[C---:B------:R-:W-:Y:S01]  /*5e00*/  FFMA R106, R45.reuse, R56, R145 ;  /* 0x000000382d6a7223 */ /* 0x040fe20000000091 */
[----:B------:R-:W2:Y:S01]  /*5e10*/  LDS.128 R32, [R82+0x830] ;  /* 0x0008300052207984 */ /* 0x000ea20000000c00 */
        /* <DEDUP_REMOVED lines=23> */
[----:B------:R-:W-:-:S04]  /*5f90*/  @P0 IMAD.WIDE.U32 R46, R17, 0x4, R84 ;  /* 0x00000004112e0825 */ /* 0x000fc800078e0054 */
        /* <DEDUP_REMOVED lines=48> */
[--C-:B------:R-:W-:Y:S01]  /*62a0*/  @P0 IMAD.WIDE.U32 R60, R8, 0x4, R84.reuse ;  /* 0x00000004083c0825 */ /* 0x100fe200078e0054 */
[----:B-----5:R-:W2:Y:S03]  /*62b0*/  @P0 LDG.E R53, desc[UR8][R46.64] ;  /* 0x000000082e350981 */ /* 0x020ea6000c1e1900 */
[--C-:B------:R-:W-:Y:S01]  /*62c0*/  @P0 IMAD.WIDE.U32 R44, R18, 0x4, R84.reuse ;  /* 0x00000004122c0825 */ /* 0x100fe200078e0054 */
[----:B------:R-:W2:Y:S03]  /*62d0*/  @P0 LDG.E R52, desc[UR8][R60.64] ;  /* 0x000000083c340981 */ /* 0x000ea6000c1e1900 */
[--C-:B------:R-:W-:Y:S01]  /*62e0*/  @P0 IMAD.WIDE.U32 R158, R19, 0x4, R84.reuse ;  /* 0x00000004139e0825 */ /* 0x100fe200078e0054 */
[----:B------:R0:W2:Y:S03]  /*62f0*/  @P0 LDG.E R54, desc[UR8][R44.64] ;  /* 0x000000082c360981 */ /* 0x0000a6000c1e1900 */
[--C-:B------:R-:W-:Y:S01]  /*6300*/  @P0 IMAD.WIDE.U32 R70, R20, 0x4, R84.reuse ;  /* 0x0000000414460825 */ /* 0x100fe200078e0054 */
[----:B------:R-:W2:Y:S03]  /*6310*/  @P0 LDG.E R55, desc[UR8][R158.64] ;  /* 0x000000089e370981 */ /* 0x000ea6000c1e1900 */
[--C-:B------:R-:W-:Y:S01]  /*6320*/  @P0 IMAD.WIDE.U32 R68, R21, 0x4, R84.reuse ;  /* 0x0000000415440825 */ /* 0x100fe200078e0054 */
[----:B------:R-:W3:Y:S03]  /*6330*/  @P0 LDG.E R48, desc[UR8][R70.64] ;  /* 0x0000000846300981 */ /* 0x000ee6000c1e1900 */
[--C-:B------:R-:W-:Y:S01]  /*6340*/  @P0 IMAD.WIDE.U32 R64, R22, 0x4, R84.reuse ;  /* 0x0000000416400825 */ /* 0x100fe200078e0054 */
[----:B------:R1:W3:Y:S03]  /*6350*/  @P0 LDG.E R49, desc[UR8][R68.64] ;  /* 0x0000000844310981 */ /* 0x0002e6000c1e1900 */
[----:B------:R-:W-:Y:S01]  /*6360*/  @P0 IMAD.WIDE.U32 R62, R23, 0x4, R84 ;  /* 0x00000004173e0825 */ /* 0x000fe200078e0054 */
[----:B------:R-:W3:Y:S04]  /*6370*/  @P0 LDG.E R50, desc[UR8][R64.64] ;  /* 0x0000000840320981 */ /* 0x000ee8000c1e1900 */
[----:B------:R4:W3:Y:S04]  /*6380*/  @P0 LDG.E R51, desc[UR8][R62.64] ;  /* 0x000000083e330981 */ /* 0x0008e8000c1e1900 */
[----:B------:R-:W4:Y:S04]  /*6390*/  LDS.128 R56, [R7+0x700] ;  /* 0x0007000007387984 */ /* 0x000f280000000c00 */
[----:B0-----:R-:W-:Y:S04]  /*63a0*/  LDS.128 R44, [R7+0x800] ;  /* 0x00080000072c7984 */ /* 0x001fe80000000c00 */
[----:B-1----:R-:W0:Y:S04]  /*63b0*/  LDS.128 R68, [R82+0x40] ;  /* 0x0000400052447984 */ /* 0x002e280000000c00 */
[----:B----4-:R-:W1:Y:S01]  /*63c0*/  LDS.128 R60, [R82+0x840] ;  /* 0x00084000523c7984 */ /* 0x010e620000000c00 */
        /* <DEDUP_REMOVED lines=15> */
[----:B------:R-:W-:-:S02]  /*64c0*/  FFMA R124, R67, R35, R124 ;  /* 0x00000023437c7223 */ /* 0x000fc4000000007c */
[----:B------:R-:W4:Y:S01]  /*64d0*/  LDS.128 R64, [R7+0x900] ;  /* 0x0009000007407984 */ /* 0x000f220000000c00 */
        /* <DEDUP_REMOVED lines=36> */
[C---:B-1----:R-:W-:Y:S01]  /*6720*/  FFMA R95, R44.reuse, R60, R95 ;  /* 0x0000003c2c5f7223 */ /* 0x042fe2000000005f */
        /* <DEDUP_REMOVED lines=27> */
[----:B------:R-:W-:Y:S04]  /*68e0*/  LDS.128 R56, [R7+0xa00] ;  /* 0x000a000007387984 */ /* 0x000fe80000000c00 */
[----:B------:R-:W0:Y:S04]  /*68f0*/  LDS.128 R72, [R82+0x50] ;  /* 0x0000500052487984 */ /* 0x000e280000000c00 */
[----:B------:R-:W1:Y:S04]  /*6900*/  LDS.128 R32, [R82+0x850] ;  /* 0x0008500052207984 */ /* 0x000e680000000c00 */
[----:B------:R-:W1:Y:S01]  /*6910*/  LDS.128 R44, [R7+0xb00] ;  /* 0x000b0000072c7984 */ /* 0x000e620000000c00 */
[C---:B----4-:R-:W-:Y:S01]  /*6920*/  FFMA R87, R64.reuse, R68, R87 ;  /* 0x0000004440577223 */ /* 0x050fe20000000057 */
        /* <DEDUP_REMOVED lines=32> */
[----:B0-----:R-:W-:-:S03]  /*6b30*/  FFMA R139, R56, R72, R139 ;  /* 0x00000048388b7223 */ /* 0x001fc6000000008b */
[----:B------:R-:W-:Y:S01]  /*6b40*/  LDS.128 R60, [R7+0xc00] ;  /* 0x000c0000073c7984 */ /* 0x000fe20000000c00 */
[----:B------:R-:W-:-:S03]  /*6b50*/  FFMA R130, R56, R73, R130 ;  /* 0x0000004938827223 */ /* 0x000fc60000000082 */
[----:B------:R-:W0:Y:S01]  /*6b60*/  LDS.128 R64, [R82+0x60] ;  /* 0x0000600052407984 */ /* 0x000e220000000c00 */
        /* <DEDUP_REMOVED lines=63> */
[----:B------:R-:W1:Y:S04]  /*6f60*/  LDS.128 R32, [R7+0xe00] ;  /* 0x000e000007207984 */ /* 0x000e680000000c00 */
[----:B------:R-:W4:Y:S04]  /*6f70*/  LDS.128 R44, [R82+0x70] ;  /* 0x00007000522c7984 */ /* 0x000f280000000c00 */
[----:B------:R-:W2:Y:S01]  /*6f80*/  LDS.128 R72, [R7+0xd00] ;  /* 0x000d000007487984 */ /* 0x000ea20000000c00 */
[C---:B0-----:R-:W-:Y:S01]  /*6f90*/  FFMA R139, R60.reuse, R64, R139 ;  /* 0x000000403c8b7223 */ /* 0x041fe2000000008b */
        /* <DEDUP_REMOVED lines=22> */
[----:B------:R-:W-:Y:S01]  /*7100*/  FFMA R128, R63, R65, R128 ;  /* 0x000000413f807223 */ /* 0x000fe20000000080 */
[C---:B-1----:R-:W-:Y:S01]  /*7110*/  FFMA R95, R32.reuse, R56, R95 ;  /* 0x00000038205f7223 */ /* 0x042fe2000000005f */
[C---:B------:R-:W-:Y:S01]  /*7120*/  FFMA R92, R32.reuse, R57, R92 ;  /* 0x00000039205c7223 */ /* 0x040fe2000000005c */
[C---:B------:R-:W-:Y:S01]  /*7130*/  FFMA R93, R32.reuse, R58, R93 ;  /* 0x0000003a205d7223 */ /* 0x040fe2000000005d */
[C---:B------:R-:W-:Y:S01]  /*7140*/  FFMA R100, R32.reuse, R59, R100 ;  /* 0x0000003b20647223 */ /* 0x040fe20000000064 */
[C---:B----4-:R-:W-:Y:S01]  /*7150*/  FFMA R139, R32.reuse, R44, R139 ;  /* 0x0000002c208b7223 */ /* 0x050fe2000000008b */
[C---:B------:R-:W-:Y:S01]  /*7160*/  FFMA R115, R32.reuse, R45, R130 ;  /* 0x0000002d20737223 */ /* 0x040fe20000000082 */
[C---:B------:R-:W-:Y:S01]  /*7170*/  FFMA R127, R32.reuse, R46, R127 ;  /* 0x0000002e207f7223 */ /* 0x040fe2000000007f */
[----:B------:R-:W-:Y:S01]  /*7180*/  FFMA R91, R32, R47, R96 ;  /* 0x0000002f205b7223 */ /* 0x000fe20000000060 */
[----:B------:R-:W-:Y:S01]  /*7190*/  MOV R32, R78 ;  /* 0x0000004e00207202 */ /* 0x000fe20000000f00 */
        /* <DEDUP_REMOVED lines=8> */
[----:B------:R-:W-:-:S02]  /*7220*/  MOV R33, R77 ;  /* 0x0000004d00217202 */ /* 0x000fc40000000f00 */
[----:B------:R-:W-:Y:S01]  /*7230*/  IADD3 R78, P1, PT, R32, 0x40, RZ ;  /* 0x00000040204e7810 */ /* 0x000fe20007f3e0ff */
[----:B------:R-:W-:Y:S01]  /*7240*/  FFMA R143, R34, R44, R89 ;  /* 0x0000002c228f7223 */ /* 0x000fe20000000059 */
[C---:B------:R-:W-:Y:S01]  /*7250*/  FFMA R141, R63.reuse, R66, R141 ;  /* 0x000000423f8d7223 */ /* 0x040fe2000000008d */
[C---:B------:R-:W-:Y:S01]  /*7260*/  FFMA R88, R63.reuse, R67, R88 ;  /* 0x000000433f587223 */ /* 0x040fe20000000058 */
[C---:B------:R-:W-:Y:S01]  /*7270*/  FFMA R137, R63.reuse, R68, R137 ;  /* 0x000000443f897223 */ /* 0x040fe20000000089 */
[----:B------:R-:W-:Y:S01]  /*7280*/  FFMA R110, R63, R69, R110 ;  /* 0x000000453f6e7223 */ /* 0x000fe2000000006e */
[C---:B--2---:R-:W-:Y:S01]  /*7290*/  FFMA R87, R72.reuse, R64, R87 ;  /* 0x0000004048577223 */ /* 0x044fe20000000057 */
        /* <DEDUP_REMOVED lines=25> */
[----:B------:R-:W-:Y:S01]  /*7430*/  @P0 IMAD.WIDE.U32 R68, R9, 0x4, R32 ;  /* 0x0000000409440825 */ /* 0x000fe200078e0020 */
[----:B------:R-:W-:-:S03]  /*7440*/  IADD3.X R77, PT, PT, RZ, R33, RZ, P1, !PT ;  /* 0x00000021ff4d7210 */ /* 0x000fc60000ffe4ff */
[----:B------:R-:W-:-:S04]  /*7450*/  @P0 IMAD.WIDE.U32 R66, R10, 0x4, R32 ;  /* 0x000000040a420825 */ /* 0x000fc800078e0020 */
[CC--:B------:R-:W-:Y:S01]  /*7460*/  FFMA R99, R62.reuse, R70.reuse, R99 ;  /* 0x000000463e637223 */ /* 0x0c0fe20000000063 */
[----:B------:R-:W-:Y:S01]  /*7470*/  FFMA R108, R62, R71, R108 ;  /* 0x000000473e6c7223 */ /* 0x000fe2000000006c */
[----:B------:R-:W-:Y:S01]  /*7480*/  FFMA R107, R63, R70, R107 ;  /* 0x000000463f6b7223 */ /* 0x000fe2000000006b */
[----:B------:R-:W-:-:S04]  /*7490*/  @P0 IMAD.WIDE.U32 R64, R11, 0x4, R32 ;  /* 0x000000040b400825 */ /* 0x000fc800078e0020 */
[----:B------:R-:W-:Y:S01]  /*74a0*/  FFMA R124, R63, R71, R124 ;  /* 0x000000473f7c7223 */ /* 0x000fe2000000007c */
[----:B------:R-:W5:Y:S01]  /*74b0*/  @P0 LDG.E R40, desc[UR8][R68.64] ;  /* 0x0000000844280981 */ /* 0x000f62000c1e1900 */
[----:B------:R-:W-:-:S03]  /*74c0*/  @P0 IMAD.WIDE.U32 R148, R12, 0x4, R32 ;  /* 0x000000040c940825 */ /* 0x000fc600078e0020 */
[----:B------:R-:W0:Y:S01]  /*74d0*/  LDS.128 R60, [R7+0xf00] ;  /* 0x000f0000073c7984 */ /* 0x000e220000000c00 */
[----:B------:R-:W-:-:S03]  /*74e0*/  @P0 IMAD.WIDE.U32 R158, R13, 0x4, R32 ;  /* 0x000000040d9e0825 */ /* 0x000fc600078e0020 */
[----:B------:R-:W5:Y:S01]  /*74f0*/  @P0 LDG.E R41, desc[UR8][R66.64] ;  /* 0x0000000842290981 */ /* 0x000f62000c1e1900 */
[----:B------:R-:W-:-:S03]  /*7500*/  @P0 IMAD.WIDE.U32 R160, R14, 0x4, R32 ;  /* 0x000000040ea00825 */ /* 0x000fc600078e0020 */
[----:B------:R-:W5:Y:S01]  /*7510*/  @P0 LDG.E R42, desc[UR8][R64.64] ;  /* 0x00000008402a0981 */ /* 0x000f62000c1e1900 */
[----:B------:R-:W-:-:S03]  /*7520*/  @P0 IMAD.WIDE.U32 R152, R15, 0x4, R32 ;  /* 0x000000040f980825 */ /* 0x000fc600078e0020 */
[----:B------:R1:W5:Y:S01]  /*7530*/  @P0 LDG.E R43, desc[UR8][R148.64] ;  /* 0x00000008942b0981 */ /* 0x000362000c1e1900 */
[----:B------:R-:W-:-:S03]  /*7540*/  @P0 IMAD.WIDE.U32 R32, R16, 0x4, R32 ;  /* 0x0000000410200825 */ /* 0x000fc600078e0020 */
[----:B------:R2:W5:Y:S04]  /*7550*/  @P0 LDG.E R36, desc[UR8][R158.64] ;  /* 0x000000089e240981 */ /* 0x000568000c1e1900 */
[----:B------:R-:W5:Y:S04]  /*7560*/  @P0 LDG.E R37, desc[UR8][R160.64] ;  /* 0x00000008a0250981 */ /* 0x000f68000c1e1900 */
[----:B------:R-:W5:Y:S04]  /*7570*/  @P0 LDG.E R38, desc[UR8][R152.64] ;  /* 0x0000000898260981 */ /* 0x000f68000c1e1900 */
[----:B------:R4:W5:Y:S01]  /*7580*/  @P0 LDG.E R39, desc[UR8][R32.64] ;  /* 0x0000000820270981 */ /* 0x000962000c1e1900 */
[----:B------:R-:W-:Y:S01]  /*7590*/  @P0 BAR.SYNC.DEFER_BLOCKING 0x0 ;  /* 0x0000000000000b1d */ /* 0x000fe20000010000 */
[CC--:B------:R-:W-:Y:S01]  /*75a0*/  FFMA R117, R72.reuse, R70.reuse, R117 ;  /* 0x0000004648757223 */ /* 0x0c0fe20000000075 */
[-C--:B------:R-:W-:Y:S01]  /*75b0*/  FFMA R138, R72, R71.reuse, R138 ;  /* 0x00000047488a7223 */ /* 0x080fe2000000008a */
[CC--:B------:R-:W-:Y:S01]  /*75c0*/  FFMA R129, R73.reuse, R70.reuse, R129 ;  /* 0x0000004649817223 */ /* 0x0c0fe20000000081 */
[-C--:B------:R-:W-:Y:S01]  /*75d0*/  FFMA R142, R73, R71.reuse, R142 ;  /* 0x00000047498e7223 */ /* 0x080fe2000000008e */
[CC--:B------:R-:W-:Y:S01]  /*75e0*/  FFMA R133, R74.reuse, R70.reuse, R133 ;  /* 0x000000464a857223 */ /* 0x0c0fe20000000085 */
[-C--:B------:R-:W-:Y:S01]  /*75f0*/  FFMA R150, R74, R71.reuse, R150 ;  /* 0x000000474a967223 */ /* 0x080fe20000000096 */
[C---:B------:R-:W-:Y:S01]  /*7600*/  FFMA R105, R75.reuse, R70, R105 ;  /* 0x000000464b697223 */ /* 0x040fe20000000069 */
[----:B------:R-:W-:Y:S01]  /*7610*/  FFMA R156, R75, R71, R156 ;  /* 0x000000474b9c7223 */ /* 0x000fe2000000009c */
[C---:B-1----:R-:W-:Y:S01]  /*7620*/  FFMA R148, R35.reuse, R44, R112 ;  /* 0x0000002c23947223 */ /* 0x042fe20000000070 */
        /* <DEDUP_REMOVED lines=12> */
[----:B------:R-:W-:Y:S04]  /*76f0*/  @P0 STS.128 [R6], R52 ;  /* 0x0000003406000388 */ /* 0x000fe80000000c00 */
[----:B---3--:R-:W-:Y:S04]  /*7700*/  @P0 STS.128 [R6+0x100], R48 ;  /* 0x0001003006000388 */ /* 0x008fe80000000c00 */
[----:B------:R-:W-:Y:S04]  /*7710*/  LDS.128 R72, [R82+0x80] ;  /* 0x0000800052487984 */ /* 0x000fe80000000c00 */
[----:B------:R-:W1:Y:S04]  /*7720*/  LDS.128 R68, [R7+0x1100] ;  /* 0x0011000007447984 */ /* 0x000e680000000c00 */
[----:B------:R-:W2:Y:S04]  /*7730*/  LDS.128 R64, [R7+0x1000] ;  /* 0x0010000007407984 */ /* 0x000ea80000000c00 */
[----:B----4-:R-:W3:Y:S01]  /*7740*/  LDS.128 R32, [R82+0x880] ;  /* 0x0008800052207984 */ /* 0x010ee20000000c00 */
[CC--:B0-----:R-:W-:Y:S01]  /*7750*/  FFMA R137, R60.reuse, R44.reuse, R87 ;  /* 0x0000002c3c897223 */ /* 0x0c1fe20000000057 */
        /* <DEDUP_REMOVED lines=8> */
[CC--:B------:R-:W-:Y:S01]  /*77e0*/  FFMA R86, R61.reuse, R47.reuse, R136 ;  /* 0x0000002f3d567223 */ /* 0x0c0fe20000000088 */
        /* <DEDUP_REMOVED lines=21> */
[----:B-1----:R-:W-:Y:S01]  /*7940*/  FFMA R114, R69, R73, R132 ;  /* 0x0000004945727223 */ /* 0x002fe20000000084 */
[----:B------:R-:W-:Y:S01]  /*7950*/  FFMA R156, R63, R59, R156 ;  /* 0x0000003b3f9c7223 */ /* 0x000fe2000000009c */
[-C--:B------:R-:W-:Y:S01]  /*7960*/  FFMA R109, R70, R73.reuse, R61 ;  /* 0x00000049466d7223 */ /* 0x080fe2000000003d */
[-C--:B------:R-:W-:Y:S01]  /*7970*/  FFMA R132, R71, R73.reuse, R44 ;  /* 0x0000004947847223 */ /* 0x080fe2000000002c */
[-C--:B--2---:R-:W-:Y:S01]  /*7980*/  FFMA R139, R64, R72.reuse, R139 ;  /* 0x00000048408b7223 */ /* 0x084fe2000000008b */
[-C--:B------:R-:W-:Y:S01]  /*7990*/  FFMA R106, R65, R72.reuse, R106 ;  /* 0x00000048416a7223 */ /* 0x080fe2000000006a */
[-C--:B------:R-:W-:Y:S01]  /*79a0*/  FFMA R103, R66, R72.reuse, R143 ;  /* 0x0000004842677223 */ /* 0x080fe2000000008f */
[----:B------:R-:W-:Y:S01]  /*79b0*/  FFMA R148, R67, R72, R148 ;  /* 0x0000004843947223 */ /* 0x000fe20000000094 */
        /* <DEDUP_REMOVED lines=12> */
[----:B------:R-:W-:Y:S01]  /*7a80*/  FFMA R88, R67, R75, R88 ;  /* 0x0000004b43587223 */ /* 0x000fe20000000058 */
[C---:B---3--:R-:W-:Y:S01]  /*7a90*/  FFMA R95, R64.reuse, R32, R95 ;  /* 0x00000020405f7223 */ /* 0x048fe2000000005f */
        /* <DEDUP_REMOVED lines=16> */
[----:B------:R-:W0:Y:S04]  /*7ba0*/  LDS.128 R60, [R82+0x90] ;  /* 0x00009000523c7984 */ /* 0x000e280000000c00 */
[----:B------:R-:W1:Y:S04]  /*7bb0*/  LDS.128 R64, [R82+0x890] ;  /* 0x0008900052407984 */ /* 0x000e680000000c00 */
[----:B------:R-:W2:Y:S01]  /*7bc0*/  LDS.128 R56, [R7+0x1300] ;  /* 0x0013000007387984 */ /* 0x000ea20000000c00 */
[-C--:B------:R-:W-:Y:S01]  /*7bd0*/  FFMA R137, R68, R72.reuse, R137 ;  /* 0x0000004844897223 */ /* 0x080fe20000000089 */
[-C--:B------:R-:W-:Y:S01]  /*7be0*/  FFMA R146, R69, R72.reuse, R146 ;  /* 0x0000004845927223 */ /* 0x080fe20000000092 */
[-C--:B------:R-:W-:Y:S01]  /*7bf0*/  FFMA R135, R70, R72.reuse, R135 ;  /* 0x0000004846877223 */ /* 0x080fe20000000087 */
[C---:B------:R-:W-:Y:S01]  /*7c00*/  FFMA R120, R71.reuse, R72, R120 ;  /* 0x0000004847787223 */ /* 0x040fe20000000078 */
[C---:B------:R-:W-:Y:S01]  /*7c10*/  FFMA R111, R68.reuse, R73, R147 ;  /* 0x00000049446f7223 */ /* 0x040fe20000000093 */
[-C--:B------:R-:W-:Y:S01]  /*7c20*/  FFMA R123, R68, R74.reuse, R145 ;  /* 0x0000004a447b7223 */ /* 0x080fe20000000091 */
[-C--:B------:R-:W-:Y:S01]  /*7c30*/  FFMA R121, R70, R74.reuse, R121 ;  /* 0x0000004a46797223 */ /* 0x080fe20000000079 */
[----:B------:R-:W-:Y:S01]  /*7c40*/  FFMA R140, R71, R74, R140 ;  /* 0x0000004a478c7223 */ /* 0x000fe2000000008c */
[-C--:B------:R-:W-:Y:S01]  /*7c50*/  FFMA R87, R68, R75.reuse, R87 ;  /* 0x0000004b44577223 */ /* 0x080fe20000000057 */
[-C--:B------:R-:W-:Y:S01]  /*7c60*/  FFMA R86, R69, R75.reuse, R86 ;  /* 0x0000004b45567223 */ /* 0x080fe20000000056 */
[-C--:B------:R-:W-:Y:S01]  /*7c70*/  FFMA R83, R70, R75.reuse, R141 ;  /* 0x0000004b46537223 */ /* 0x080fe2000000008d */
        /* <DEDUP_REMOVED lines=18> */
[-C--:B0-----:R-:W-:Y:S01]  /*7da0*/  FFMA R139, R44, R60.reuse, R139 ;  /* 0x0000003c2c8b7223 */ /* 0x081fe2000000008b */
        /* <DEDUP_REMOVED lines=31> */
[----:B------:R-:W0:Y:S04]  /*7fa0*/  LDS.128 R32, [R7+0x1400] ;  /* 0x0014000007207984 */ /* 0x000e280000000c00 */
[----:B------:R-:W1:Y:S01]  /*7fb0*/  LDS.128 R44, [R82+0x8a0] ;  /* 0x0008a000522c7984 */ /* 0x000e620000000c00 */
[----:B--2---:R-:W-:-:S03]  /*7fc0*/  FFMA R137, R56, R60, R137 ;  /* 0x0000003c38897223 */ /* 0x004fc60000000089 */
[----:B------:R-:W2:Y:S01]  /*7fd0*/  LDS.128 R68, [R7+0x1500] ;  /* 0x0015000007447984 */ /* 0x000ea20000000c00 */
        /* <DEDUP_REMOVED lines=32> */
[----:B------:R-:W3:Y:S04]  /*81e0*/  LDS.128 R64, [R82+0xb0] ;  /* 0x0000b00052407984 */ /* 0x000ee80000000c00 */
[----:B------:R-:W4:Y:S01]  /*81f0*/  LDS.128 R56, [R7+0x1700] ;  /* 0x0017000007387984 */ /* 0x000f220000000c00 */
        /* <DEDUP_REMOVED lines=31> */
[----:B------:R-:W-:-:S02]  /*83f0*/  FFMA R124, R35, R47, R124 ;  /* 0x0000002f237c7223 */ /* 0x000fc4000000007c */
[----:B------:R-:W0:Y:S01]  /*8400*/  LDS.128 R32, [R82+0x8b0] ;  /* 0x0008b00052207984 */ /* 0x000e220000000c00 */
        /* <DEDUP_REMOVED lines=64> */
[----:B------:R-:W-:Y:S04]  /*8810*/  LDS.128 R68, [R7+0x1800] ;  /* 0x0018000007447984 */ /* 0x000fe80000000c00 */
[----:B------:R-:W1:Y:S04]  /*8820*/  LDS.128 R44, [R82+0xc0] ;  /* 0x0000c000522c7984 */ /* 0x000e680000000c00 */
[----:B------:R-:W2:Y:S01]  /*8830*/  LDS.128 R64, [R7+0x1900] ;  /* 0x0019000007407984 */ /* 0x000ea20000000c00 */
        /* <DEDUP_REMOVED lines=16> */
[----:B------:R-:W-:-:S04]  /*8940*/  @P0 IMAD.WIDE.U32 R62, R76, 0x4, R84 ;  /* 0x000000044c3e0825 */ /* 0x000fc800078e0054 */
[--C-:B------:R-:W-:Y:S01]  /*8950*/  @P0 IMAD.WIDE.U32 R60, R31, 0x4, R84.reuse ;  /* 0x000000041f3c0825 */ /* 0x100fe200078e0054 */
[----:B------:R-:W5:Y:S03]  /*8960*/  @P0 LDG.E R53, desc[UR8][R62.64] ;  /* 0x000000083e350981 */ /* 0x000f66000c1e1900 */
[--C-:B------:R-:W-:Y:S01]  /*8970*/  @P0 IMAD.WIDE.U32 R72, R24, 0x4, R84.reuse ;  /* 0x0000000418480825 */ /* 0x100fe200078e0054 */
[----:B------:R0:W5:Y:S03]  /*8980*/  @P0 LDG.E R54, desc[UR8][R60.64] ;  /* 0x000000083c360981 */ /* 0x000166000c1e1900 */
[----:B------:R-:W-:-:S04]  /*8990*/  @P0 IMAD.WIDE.U32 R74, R29, 0x4, R84 ;  /* 0x000000041d4a0825 */ /* 0x000fc800078e0054 */
[C---:B------:R-:W-:Y:S01]  /*89a0*/  FFMA R119, R56.reuse, R32, R119 ;  /* 0x0000002038777223 */ /* 0x040fe20000000077 */
[C---:B------:R-:W-:Y:S01]  /*89b0*/  FFMA R122, R56.reuse, R33, R122 ;  /* 0x00000021387a7223 */ /* 0x040fe2000000007a */
[C---:B------:R-:W-:Y:S01]  /*89c0*/  FFMA R117, R56.reuse, R34, R117 ;  /* 0x0000002238757223 */ /* 0x040fe20000000075 */
[----:B------:R-:W-:Y:S01]  /*89d0*/  FFMA R138, R56, R35, R138 ;  /* 0x00000023388a7223 */ /* 0x000fe2000000008a */
[----:B------:R-:W5:Y:S01]  /*89e0*/  @P0 LDG.E R52, desc[UR8][R72.64] ;  /* 0x0000000848340981 */ /* 0x000f62000c1e1900 */
[----:B------:R-:W-:-:S03]  /*89f0*/  FFMA R136, R57, R32, R136 ;  /* 0x0000002039887223 */ /* 0x000fc60000000088 */
[----:B0-----:R-:W0:Y:S01]  /*8a00*/  LDS.128 R60, [R82+0x8c0] ;  /* 0x0008c000523c7984 */ /* 0x001e220000000c00 */
[C---:B------:R-:W-:Y:S01]  /*8a10*/  FFMA R134, R57.reuse, R33, R134 ;  /* 0x0000002139867223 */ /* 0x040fe20000000086 */
[C---:B------:R-:W-:Y:S01]  /*8a20*/  FFMA R129, R57.reuse, R34, R129 ;  /* 0x0000002239817223 */ /* 0x040fe20000000081 */
[----:B------:R-:W-:Y:S01]  /*8a30*/  FFMA R142, R57, R35, R142 ;  /* 0x00000023398e7223 */ /* 0x000fe2000000008e */
[----:B------:R3:W5:Y:S01]  /*8a40*/  @P0 LDG.E R51, desc[UR8][R74.64] ;  /* 0x000000084a330981 */ /* 0x000762000c1e1900 */
        /* <DEDUP_REMOVED lines=8> */
[-C--:B-1----:R-:W-:Y:S01]  /*8ad0*/  FFMA R139, R68, R44.reuse, R139 ;  /* 0x0000002c448b7223 */ /* 0x082fe2000000008b */
[-C--:B------:R-:W-:Y:S01]  /*8ae0*/  FFMA R106, R69, R44.reuse, R106 ;  /* 0x0000002c456a7223 */ /* 0x080fe2000000006a */
        /* <DEDUP_REMOVED lines=31> */
[----:B---3--:R-:W1:Y:S04]  /*8ce0*/  LDS.128 R72, [R82+0xd0] ;  /* 0x0000d00052487984 */ /* 0x008e680000000c00 */
        /* <DEDUP_REMOVED lines=51> */
[C---:B--2---:R-:W-:Y:S01]  /*9020*/  FFMA R95, R56.reuse, R44, R95 ;  /* 0x0000002c385f7223 */ /* 0x044fe2000000005f */
        /* <DEDUP_REMOVED lines=15> */
[----:B------:R-:W1:Y:S04]  /*9120*/  LDS.128 R60, [R7+0x1c00] ;  /* 0x001c0000073c7984 */ /* 0x000e680000000c00 */
[----:B------:R-:W2:Y:S04]  /*9130*/  LDS.128 R56, [R82+0x8e0] ;  /* 0x0008e00052387984 */ /* 0x000ea80000000c00 */
[----:B------:R-:W3:Y:S01]  /*9140*/  LDS.128 R64, [R7+0x1d00] ;  /* 0x001d000007407984 */ /* 0x000ee20000000c00 */
        /* <DEDUP_REMOVED lines=44> */
[----:B------:R-:W-:Y:S01]  /*9410*/  LDS.128 R32, [R7+0x1e00] ;  /* 0x001e000007207984 */ /* 0x000fe20000000c00 */
[-C--:B------:R-:W-:Y:S01]  /*9420*/  FFMA R91, R60, R71.reuse, R91 ;  /* 0x000000473c5b7223 */ /* 0x080fe2000000005b */
[-C--:B------:R-:W-:Y:S01]  /*9430*/  FFMA R90, R61, R71.reuse, R90 ;  /* 0x000000473d5a7223 */ /* 0x080fe2000000005a */
[-C--:B------:R-:W-:Y:S01]  /*9440*/  FFMA R89, R62, R71.reuse, R89 ;  /* 0x000000473e597223 */ /* 0x080fe20000000059 */
[----:B------:R-:W0:Y:S01]  /*9450*/  LDS.128 R44, [R82+0xf0] ;  /* 0x0000f000522c7984 */ /* 0x000e220000000c00 */
[----:B------:R-:W-:Y:S01]  /*9460*/  FFMA R88, R63, R71, R88 ;  /* 0x000000473f587223 */ /* 0x000fe20000000058 */
[C---:B--2---:R-:W-:Y:S01]  /*9470*/  FFMA R95, R60.reuse, R56, R95 ;  /* 0x000000383c5f7223 */ /* 0x044fe2000000005f */
        /* <DEDUP_REMOVED lines=16> */
[----:B------:R-:W2:Y:S01]  /*9580*/  LDS.128 R60, [R82+0x8f0] ;  /* 0x0008f000523c7984 */ /* 0x000ea20000000c00 */
[----:B------:R-:W-:-:S04]  /*9590*/  @P0 IMAD.WIDE.U32 R164, R25, 0x4, R84 ;  /* 0x0000000419a40825 */ /* 0x000fc800078e0054 */
[C---:B---3--:R-:W-:Y:S01]  /*95a0*/  FFMA R137, R64.reuse, R68, R137 ;  /* 0x0000004440897223 */ /* 0x048fe20000000089 */
[C---:B------:R-:W-:Y:S01]  /*95b0*/  FFMA R111, R64.reuse, R69, R111 ;  /* 0x00000045406f7223 */ /* 0x040fe2000000006f */
[----:B------:R-:W-:Y:S01]  /*95c0*/  FFMA R123, R64, R70, R123 ;  /* 0x00000046407b7223 */ /* 0x000fe2000000007b */
[----:B------:R-:W-:-:S04]  /*95d0*/  @P0 IMAD.WIDE.U32 R162, R26, 0x4, R84 ;  /* 0x000000041aa20825 */ /* 0x000fc800078e0054 */
[C---:B------:R-:W-:Y:S01]  /*95e0*/  FFMA R87, R64.reuse, R71, R87 ;  /* 0x0000004740577223 */ /* 0x040fe20000000057 */
[C---:B------:R-:W-:Y:S01]  /*95f0*/  FFMA R119, R64.reuse, R56, R119 ;  /* 0x0000003840777223 */ /* 0x040fe20000000077 */
[----:B------:R-:W-:Y:S01]  /*9600*/  FFMA R122, R64, R57, R122 ;  /* 0x00000039407a7223 */ /* 0x000fe2000000007a */
[----:B------:R-:W-:-:S04]  /*9610*/  @P0 IMAD.WIDE.U32 R160, R27, 0x4, R84 ;  /* 0x000000041ba00825 */ /* 0x000fc800078e0054 */
[C---:B------:R-:W-:Y:S01]  /*9620*/  FFMA R117, R64.reuse, R58, R117 ;  /* 0x0000003a40757223 */ /* 0x040fe20000000075 */
[----:B------:R-:W-:Y:S01]  /*9630*/  FFMA R138, R64, R59, R138 ;  /* 0x0000003b408a7223 */ /* 0x000fe2000000008a */
[----:B------:R-:W-:-:S04]  /*9640*/  @P0 IMAD.WIDE.U32 R158, R28, 0x4, R84 ;  /* 0x000000041c9e0825 */ /* 0x000fc800078e0054 */
[-C--:B------:R-:W-:Y:S01]  /*9650*/  FFMA R134, R65, R57.reuse, R134 ;  /* 0x0000003941867223 */ /* 0x080fe20000000086 */
[CC--:B------:R-:W-:Y:S01]  /*9660*/  FFMA R144, R66.reuse, R57.reuse, R144 ;  /* 0x0000003942907223 */ /* 0x0c0fe20000000090 */
[----:B------:R-:W-:Y:S01]  /*9670*/  FFMA R64, R67, R57, R154 ;  /* 0x0000003943407223 */ /* 0x000fe2000000009a */
[CC--:B------:R-:W-:Y:S01]  /*9680*/  FFMA R146, R65.reuse, R68.reuse, R146 ;  /* 0x0000004441927223 */ /* 0x0c0fe20000000092 */
[C---:B------:R-:W-:Y:S01]  /*9690*/  FFMA R135, R66.reuse, R68, R135 ;  /* 0x0000004442877223 */ /* 0x040fe20000000087 */
[C---:B------:R-:W-:Y:S01]  /*96a0*/  FFMA R109, R66.reuse, R69, R109 ;  /* 0x00000045426d7223 */ /* 0x040fe2000000006d */
[C---:B------:R-:W-:Y:S01]  /*96b0*/  FFMA R121, R66.reuse, R70, R121 ;  /* 0x0000004642797223 */ /* 0x040fe20000000079 */
[C---:B------:R-:W-:Y:S01]  /*96c0*/  FFMA R83, R66.reuse, R71, R83 ;  /* 0x0000004742537223 */ /* 0x040fe20000000053 */
[C---:B------:R-:W-:Y:S01]  /*96d0*/  FFMA R136, R65.reuse, R56, R136 ;  /* 0x0000003841887223 */ /* 0x040fe20000000088 */
[----:B------:R-:W-:Y:S01]  /*96e0*/  FFMA R129, R65, R58, R129 ;  /* 0x0000003a41817223 */ /* 0x000fe20000000081 */
[C---:B------:R-:W-:Y:S01]  /*96f0*/  FFMA R131, R66.reuse, R56, R131 ;  /* 0x0000003842837223 */ /* 0x040fe20000000083 */
[CC--:B------:R-:W-:Y:S01]  /*9700*/  FFMA R133, R66.reuse, R58.reuse, R133 ;  /* 0x0000003a42857223 */ /* 0x0c0fe20000000085 */
[C---:B------:R-:W-:Y:S01]  /*9710*/  FFMA R57, R67.reuse, R58, R105 ;  /* 0x0000003a43397223 */ /* 0x040fe20000000069 */
[----:B------:R-:W-:Y:S01]  /*9720*/  FFMA R120, R67, R68, R120 ;  /* 0x0000004443787223 */ /* 0x000fe20000000078 */
[-C--:B------:R-:W-:Y:S01]  /*9730*/  FFMA R114, R65, R69.reuse, R114 ;  /* 0x0000004541727223 */ /* 0x080fe20000000072 */
[----:B------:R-:W-:Y:S01]  /*9740*/  FFMA R132, R67, R69, R132 ;  /* 0x0000004543847223 */ /* 0x000fe20000000084 */
[-C--:B------:R-:W-:Y:S01]  /*9750*/  FFMA R126, R65, R70.reuse, R126 ;  /* 0x00000046417e7223 */ /* 0x080fe2000000007e */
[----:B------:R-:W-:Y:S01]  /*9760*/  FFMA R140, R67, R70, R140 ;  /* 0x00000046438c7223 */ /* 0x000fe2000000008c */
[-C--:B------:R-:W-:Y:S01]  /*9770*/  FFMA R86, R65, R71.reuse, R86 ;  /* 0x0000004741567223 */ /* 0x080fe20000000056 */
[----:B------:R-:W-:Y:S01]  /*9780*/  FFMA R94, R67, R71, R94 ;  /* 0x00000047435e7223 */ /* 0x000fe2000000005e */
[-C--:B------:R-:W-:Y:S01]  /*9790*/  FFMA R142, R65, R59.reuse, R142 ;  /* 0x0000003b418e7223 */ /* 0x080fe2000000008e */
[-C--:B------:R-:W-:Y:S01]  /*97a0*/  FFMA R66, R66, R59.reuse, R150 ;  /* 0x0000003b42427223 */ /* 0x080fe20000000096 */
[C---:B------:R-:W-:Y:S01]  /*97b0*/  FFMA R56, R67.reuse, R56, R152 ;  /* 0x0000003843387223 */ /* 0x040fe20000000098 */
[----:B------:R-:W-:Y:S01]  /*97c0*/  FFMA R58, R67, R59, R156 ;  /* 0x0000003b433a7223 */ /* 0x000fe2000000009c */
[----:B------:R-:W-:Y:S01]  /*97d0*/  IADD3 R80, PT, PT, R80, 0x1, RZ ;  /* 0x0000000150507810 */ /* 0x000fe20007ffe0ff */
[----:B------:R3:W5:Y:S01]  /*97e0*/  @P0 LDG.E R55, desc[UR8][R164.64] ;  /* 0x00000008a4370981 */ /* 0x000762000c1e1900 */
[----:B------:R-:W-:Y:S01]  /*97f0*/  UIADD3 UR10, UPT, UPT, UR10, 0x1, URZ ;  /* 0x000000010a0a7890 */ /* 0x000fe2000fffe0ff */
[----:B0-----:R-:W-:-:S02]  /*9800*/  FFMA R70, R35, R44, R148 ;  /* 0x0000002c23467223 */ /* 0x001fc40000000094 */
[----:B------:R3:W5:Y:S01]  /*9810*/  @P0 LDG.E R48, desc[UR8][R162.64] ;  /* 0x00000008a2300981 */ /* 0x000762000c1e1900 */
[-C--:B-1----:R-:W-:Y:S01]  /*9820*/  FFMA R68, R73, R44.reuse, R146 ;  /* 0x0000002c49447223 */ /* 0x082fe20000000092 */
[-C--:B------:R-:W-:Y:S02]  /*9830*/  FFMA R69, R74, R44.reuse, R135 ;  /* 0x0000002c4a457223 */ /* 0x080fe40000000087 */
[----:B------:R3:W5:Y:S01]  /*9840*/  @P0 LDG.E R49, desc[UR8][R160.64] ;  /* 0x00000008a0310981 */ /* 0x000762000c1e1900 */
[----:B------:R-:W-:-:S03]  /*9850*/  FFMA R105, R32, R44, R139 ;  /* 0x0000002c20697223 */ /* 0x000fc6000000008b */
[----:B------:R3:W5:Y:S01]  /*9860*/  @P0 LDG.E R50, desc[UR8][R158.64] ;  /* 0x000000089e320981 */ /* 0x000762000c1e1900 */
        /* <DEDUP_REMOVED lines=61> */
[----:B---3--:R-:W-:Y:S06]  /*9c40*/  @!P0 BRA `(.L_x_3) ;  /* 0x0000000000248947 */ /* 0x008fec0003800000 */
[----:B------:R-:W-:Y:S01]  /*9c50*/  ULOP3.LUT UR4, UR4, 0x1000, URZ, 0xc, !UPT ;  /* 0x0000100004047892 */ /* 0x000fe2000f8e0cff */
[----:B------:R-:W-:-:S05]  /*9c60*/  LEA R33, R3, UR6, 0x4 ;  /* 0x0000000603217c11 */ /* 0x000fca000f8e20ff */
[----:B------:R-:W-:-:S04]  /*9c70*/  IADD3 R33, PT, PT, R33, UR4, RZ ;  /* 0x0000000421217c10 */ /* 0x000fc8000fffe0ff */
[----:B------:R-:W-:-:S05]  /*9c80*/  LEA R33, R0, R33, 0x8 ;  /* 0x0000002100217211 */ /* 0x000fca00078e40ff */
[----:B-----5:R0:W-:Y:S04]  /*9c90*/  STS.128 [R33], R40 ;  /* 0x0000002821007388 */ /* 0x0201e80000000c00 */
[----:B------:R0:W-:Y:S01]  /*9ca0*/  STS.128 [R33+0x800], R36 ;  /* 0x0008002421007388 */ /* 0x0001e20000000c00 */
[----:B------:R-:W-:Y:S06]  /*9cb0*/  BAR.SYNC.DEFER_BLOCKING 0x0 ;  /* 0x0000000000007b1d */ /* 0x000fec0000010000 */
[----:B------:R0:W-:Y:S04]  /*9cc0*/  STS.128 [R6+0x1000], R52 ;  /* 0x0010003406007388 */ /* 0x0001e80000000c00 */
[----:B------:R0:W-:Y:S02]  /*9cd0*/  STS.128 [R6+0x1100], R48 ;  /* 0x0011003006007388 */ /* 0x0001e40000000c00 */
.L_x_3:
[----:B------:R-:W-:Y:S01]  /*9ce0*/  IADD3 R81, PT, PT, R81, 0x1, RZ ;  /* 0x0000000151517810 */ /* 0x000fe20007ffe0ff */
[----:B------:R-:W-:Y:S01]  /*9cf0*/  IMAD.WIDE R84, R79, 0x4, R84 ;  /* 0x000000044f547825 */ /* 0x000fe200078e0254 */
[----:B------:R-:W-:Y:S06]  /*9d00*/  @P1 BRA `(.L_x_4) ;  /* 0xffffffb400c01947 */ /* 0x000fec000383ffff */
.L_x_0:
[----:B------:R-:W1:Y:S01]  /*9d10*/  LDCU.64 UR4, c[0x0][0x3a8] ;  /* 0x00007500ff0477ac */ /* 0x000e620008000a00 */
[----:B------:R-:W-:Y:S01]  /*9d20*/  IADD3 R17, PT, PT, R2, R3, RZ ;  /* 0x0000000302117210 */ /* 0x000fe20007ffe0ff */
[----:B------:R-:W2:Y:S03]  /*9d30*/  LDCU UR6, c[0x0][0x38c] ;  /* 0x00007180ff0677ac */ /* 0x000ea60008000800 */
[----:B------:R-:W-:Y:S01]  /*9d40*/  IADD3 R0, P0, PT, R30, R17, RZ ;  /* 0x000000111e007210 */ /* 0x000fe20007f1e0ff */
[----:B------:R-:W3:Y:S03]  /*9d50*/  LDCU UR7, c[0x0][0x390] ;  /* 0x00007200ff0777ac */ /* 0x000ee60008000800 */
[----:B0-----:R-:W-:Y:S02]  /*9d60*/  LEA.HI.X.SX32 R7, R17, RZ, 0x1, P0 ;  /* 0x000000ff11077211 */ /* 0x001fe400000f0eff */
[----:B-1----:R-:W-:-:S04]  /*9d70*/  LEA R12, P0, R0, UR4, 0x2 ;  /* 0x00000004000c7c11 */ /* 0x002fc8000f8010ff */
[----:B------:R-:W-:-:S05]  /*9d80*/  LEA.HI.X R13, R0, UR5, R7, 0x2, P0 ;  /* 0x00000005000d7c11 */ /* 0x000fca00080f1407 */
[----:B------:R-:W3:Y:S01]  /*9d90*/  LDG.E R0, desc[UR8][R12.64] ;  /* 0x000000080c007981 */ /* 0x000ee2000c1e1900 */
[----:B------:R-:W-:Y:S01]  /*9da0*/  IADD3 R7, PT, PT, R3, 0x10, RZ ;  /* 0x0000001003077810 */ /* 0x000fe20007ffe0ff */
[----:B--2---:R-:W-:-:S03]  /*9db0*/  FMUL R105, R105, UR6 ;  /* 0x0000000669697c20 */ /* 0x004fc60008400000 */
[----:B------:R-:W-:-:S04]  /*9dc0*/  IADD3 R9, PT, PT, R2, R7, RZ ;  /* 0x0000000702097210 */ /* 0x000fc80007ffe0ff */
[----:B------:R-:W-:-:S04]  /*9dd0*/  IADD3 R6, P0, PT, R30, R9, RZ ;  /* 0x000000091e067210 */ /* 0x000fc80007f1e0ff */
[----:B------:R-:W-:Y:S02]  /*9de0*/  LEA.HI.X.SX32 R9, R9, RZ, 0x1, P0 ;  /* 0x000000ff09097211 */ /* 0x000fe400000f0eff */
[----:B------:R-:W-:-:S04]  /*9df0*/  LEA R8, P0, R6, UR4, 0x2 ;  /* 0x0000000406087c11 */ /* 0x000fc8000f8010ff */
[----:B------:R-:W-:Y:S01]  /*9e00*/  LEA.HI.X R9, R6, UR5, R9, 0x2, P0 ;  /* 0x0000000506097c11 */ /* 0x000fe200080f1409 */
[----:B---3--:R-:W-:-:S05]  /*9e10*/  FFMA R105, R0, UR7, R105 ;  /* 0x0000000700697c23 */ /* 0x008fca0008000069 */
[----:B------:R0:W-:Y:S04]  /*9e20*/  STG.E desc[UR8][R12.64], R105 ;  /* 0x000000690c007986 */ /* 0x0001e8000c101908 */
[----:B------:R-:W2:Y:S01]  /*9e30*/  LDG.E R0, desc[UR8][R8.64] ;  /* 0x0000000808007981 */ /* 0x000ea2000c1e1900 */
[----:B------:R-:W-:Y:S01]  /*9e40*/  IADD3 R11, PT, PT, R17, 0x20, RZ ;  /* 0x00000020110b7810 */ /* 0x000fe20007ffe0ff */
[----:B------:R-:W-:-:S03]  /*9e50*/  FMUL R15, R106, UR6 ;  /* 0x000000066a0f7c20 */ /* 0x000fc60008400000 */
[----:B------:R-:W-:-:S04]  /*9e60*/  IADD3 R6, P0, PT, R30, R11, RZ ;  /* 0x0000000b1e067210 */ /* 0x000fc80007f1e0ff */
[----:B------:R-:W-:Y:S02]  /*9e70*/  LEA.HI.X.SX32 R11, R11, RZ, 0x1, P0 ;  /* 0x000000ff0b0b7211 */ /* 0x000fe400000f0eff */
[----:B------:R-:W-:-:S04]  /*9e80*/  LEA R10, P0, R6, UR4, 0x2 ;  /* 0x00000004060a7c11 */ /* 0x000fc8000f8010ff */
[----:B------:R-:W-:Y:S01]  /*9e90*/  LEA.HI.X R11, R6, UR5, R11, 0x2, P0 ;  /* 0x00000005060b7c11 */ /* 0x000fe200080f140b */
[----:B--2---:R-:W-:-:S05]  /*9ea0*/  FFMA R15, R0, UR7, R15 ;  /* 0x00000007000f7c23 */ /* 0x004fca000800000f */
[----:B------:R1:W-:Y:S04]  /*9eb0*/  STG.E desc[UR8][R8.64], R15 ;  /* 0x0000000f08007986 */ /* 0x0003e8000c101908 */
[----:B------:R-:W2:Y:S01]  /*9ec0*/  LDG.E R0, desc[UR8][R10.64] ;  /* 0x000000080a007981 */ /* 0x000ea2000c1e1900 */
[----:B0-----:R-:W-:Y:S01]  /*9ed0*/  IADD3 R13, PT, PT, R17, 0x30, RZ ;  /* 0x00000030110d7810 */ /* 0x001fe20007ffe0ff */
        /* <DEDUP_REMOVED lines=8> */
[----:B-1----:R-:W-:Y:S01]  /*9f60*/  IADD3 R9, PT, PT, R17, 0x40, RZ ;  /* 0x0000004011097810 */ /* 0x002fe20007ffe0ff */
        /* <DEDUP_REMOVED lines=35> */
[----:B------:R-:W-:Y:S01]  /*a1a0*/  IADD3 R6, P0, PT, R30, R5, RZ ;  /* 0x000000051e067210 */ /* 0x000fe20007f1e0ff */
[----:B-1----:R-:W-:-:S03]  /*a1b0*/  FMUL R15, R120, UR6 ;  /* 0x00000006780f7c20 */ /* 0x002fc60008400000 */
[----:B------:R-:W-:Y:S02]  /*a1c0*/  LEA.HI.X.SX32 R11, R5, RZ, 0x1, P0 ;  /* 0x000000ff050b7211 */ /* 0x000fe400000f0eff */
[----:B------:R-:W-:-:S04]  /*a1d0*/  LEA R10, P0, R6, UR4, 0x2 ;  /* 0x00000004060a7c11 */ /* 0x000fc8000f8010ff */
[----:B------:R-:W-:Y:S01]  /*a1e0*/  LEA.HI.X R11, R6, UR5, R11, 0x2, P0 ;  /* 0x00000005060b7c11 */ /* 0x000fe200080f140b */
[----:B--2---:R-:W-:-:S05]  /*a1f0*/  FFMA R15, R0, UR7, R15 ;  /* 0x00000007000f7c23 */ /* 0x004fca000800000f */
[----:B------:R1:W-:Y:S04]  /*a200*/  STG.E desc[UR8][R8.64], R15 ;  /* 0x0000000f08007986 */ /* 0x0003e8000c101908 */
[----:B------:R-:W2:Y:S01]  /*a210*/  LDG.E R0, desc[UR8][R10.64] ;  /* 0x000000080a007981 */ /* 0x000ea2000c1e1900 */
[----:B------:R-:W-:Y:S01]  /*a220*/  IADD3 R17, PT, PT, R4, R7, RZ ;  /* 0x0000000704117210 */ /* 0x000fe20007ffe0ff */
[----:B------:R-:W-:-:S03]  /*a230*/  FMUL R115, R115, UR6 ;  /* 0x0000000673737c20 */ /* 0x000fc60008400000 */
[----:B------:R-:W-:-:S04]  /*a240*/  IADD3 R4, P0, PT, R30, R17, RZ ;  /* 0x000000111e047210 */ /* 0x000fc80007f1e0ff */
[----:B------:R-:W-:Y:S02]  /*a250*/  LEA.HI.X.SX32 R17, R17, RZ, 0x1, P0 ;  /* 0x000000ff11117211 */ /* 0x000fe400000f0eff */
[----:B0-----:R-:W-:-:S04]  /*a260*/  LEA R12, P0, R4, UR4, 0x2 ;  /* 0x00000004040c7c11 */ /* 0x001fc8000f8010ff */
        /* <DEDUP_REMOVED lines=49> */
[----:B------:R-:W-:Y:S01]  /*a580*/  IADD3 R5, PT, PT, R5, 0x70, RZ ;  /* 0x0000007005057810 */ /* 0x000fe20007ffe0ff */
[----:B------:R-:W-:-:S03]  /*a590*/  FMUL R109, R109, UR6 ;  /* 0x000000066d6d7c20 */ /* 0x000fc60008400000 */
[----:B------:R-:W-:-:S04]  /*a5a0*/  IADD3 R4, P0, PT, R30, R5, RZ ;  /* 0x000000051e047210 */ /* 0x000fc80007f1e0ff */
[----:B------:R-:W-:Y:S02]  /*a5b0*/  LEA.HI.X.SX32 R5, R5, RZ, 0x1, P0 ;  /* 0x000000ff05057211 */ /* 0x000fe400000f0eff */
[----:B0-----:R-:W-:-:S04]  /*a5c0*/  LEA R12, P0, R4, UR4, 0x2 ;  /* 0x00000004040c7c11 */ /* 0x001fc8000f8010ff */
[----:B------:R-:W-:Y:S02]  /*a5d0*/  LEA.HI.X R13, R4, UR5, R5, 0x2, P0 ;  /* 0x00000005040d7c11 */ /* 0x000fe400080f1405 */
[----:B------:R-:W0:Y:S01]  /*a5e0*/  LDC R5, c[0x0][0x380] ;  /* 0x0000e000ff057b82 */ /* 0x000e220000000800 */
[----:B--2---:R-:W-:-:S05]  /*a5f0*/  FFMA R109, R0, UR7, R109 ;  /* 0x00000007006d7c23 */ /* 0x004fca000800006d */
[----:B------:R2:W-:Y:S04]  /*a600*/  STG.E desc[UR8][R10.64], R109 ;  /* 0x0000006d0a007986 */ /* 0x0005e8000c101908 */
[----:B------:R-:W3:Y:S01]  /*a610*/  LDG.E R0, desc[UR8][R12.64] ;  /* 0x000000080c007981 */ /* 0x000ee2000c1e1900 */
[----:B0-----:R-:W-:Y:S01]  /*a620*/  LEA R4, R5, R2, 0x4 ;  /* 0x0000000205047211 */ /* 0x001fe200078e20ff */
[----:B-1----:R-:W-:-:S03]  /*a630*/  FMUL R15, R132, UR6 ;  /* 0x00000006840f7c20 */ /* 0x002fc60008400000 */
[----:B------:R-:W-:-:S04]  /*a640*/  IADD3 R17, PT, PT, R4, R3, RZ ;  /* 0x0000000304117210 */ /* 0x000fc80007ffe0ff */
[----:B------:R-:W-:-:S04]  /*a650*/  IADD3 R6, P0, PT, R30, R17, RZ ;  /* 0x000000111e067210 */ /* 0x000fc80007f1e0ff */
[----:B------:R-:W-:Y:S02]  /*a660*/  LEA.HI.X.SX32 R9, R17, RZ, 0x1, P0 ;  /* 0x000000ff11097211 */ /* 0x000fe400000f0eff */
[----:B------:R-:W-:-:S04]  /*a670*/  LEA R8, P0, R6, UR4, 0x2 ;  /* 0x0000000406087c11 */ /* 0x000fc8000f8010ff */
[----:B------:R-:W-:Y:S01]  /*a680*/  LEA.HI.X R9, R6, UR5, R9, 0x2, P0 ;  /* 0x0000000506097c11 */ /* 0x000fe200080f1409 */
[----:B---3--:R-:W-:-:S05]  /*a690*/  FFMA R15, R0, UR7, R15 ;  /* 0x00000007000f7c23 */ /* 0x008fca000800000f */
[----:B------:R0:W-:Y:S04]  /*a6a0*/  STG.E desc[UR8][R12.64], R15 ;  /* 0x0000000f0c007986 */ /* 0x0001e8000c101908 */
[----:B------:R-:W3:Y:S01]  /*a6b0*/  LDG.E R0, desc[UR8][R8.64] ;  /* 0x0000000808007981 */ /* 0x000ee2000c1e1900 */
[----:B--2---:R-:W-:Y:S01]  /*a6c0*/  IADD3 R11, PT, PT, R7, R4, RZ ;  /* 0x00000004070b7210 */ /* 0x004fe20007ffe0ff */
[----:B------:R-:W-:-:S03]  /*a6d0*/  FMUL R127, R127, UR6 ;  /* 0x000000067f7f7c20 */ /* 0x000fc60008400000 */
[----:B------:R-:W-:-:S04]  /*a6e0*/  IADD3 R6, P0, PT, R30, R11, RZ ;  /* 0x0000000b1e067210 */ /* 0x000fc80007f1e0ff */
[----:B------:R-:W-:Y:S02]  /*a6f0*/  LEA.HI.X.SX32 R11, R11, RZ, 0x1, P0 ;  /* 0x000000ff0b0b7211 */ /* 0x000fe400000f0eff */
[----:B------:R-:W-:-:S04]  /*a700*/  LEA R10, P0, R6, UR4, 0x2 ;  /* 0x00000004060a7c11 */ /* 0x000fc8000f8010ff */
[----:B------:R-:W-:Y:S01]  /*a710*/  LEA.HI.X R11, R6, UR5, R11, 0x2, P0 ;  /* 0x00000005060b7c11 */ /* 0x000fe200080f140b */
[----:B---3--:R-:W-:-:S05]  /*a720*/  FFMA R127, R0, UR7, R127 ;  /* 0x00000007007f7c23 */ /* 0x008fca000800007f */
        /* <DEDUP_REMOVED lines=51> */
[----:B-1----:R-:W-:-:S04]  /*aa60*/  LEA R10, P0, R6, UR4, 0x2 ;  /* 0x00000004060a7c11 */ /* 0x002fc8000f8010ff */
[----:B------:R-:W-:Y:S01]  /*aa70*/  LEA.HI.X R11, R6, UR5, R17, 0x2, P0 ;  /* 0x00000005060b7c11 */ /* 0x000fe200080f1411 */
[----:B--2---:R-:W-:-:S05]  /*aa80*/  FFMA R121, R0, UR7, R121 ;  /* 0x0000000700797c23 */ /* 0x004fca0008000079 */
[----:B------:R1:W-:Y:S04]  /*aa90*/  STG.E desc[UR8][R8.64], R121 ;  /* 0x0000007908007986 */ /* 0x0003e8000c101908 */
[----:B------:R-:W2:Y:S01]  /*aaa0*/  LDG.E R0, desc[UR8][R10.64] ;  /* 0x000000080a007981 */ /* 0x000ea2000c1e1900 */
[----:B------:R-:W-:Y:S01]  /*aab0*/  LEA R4, R5, R4, 0x3 ;  /* 0x0000000405047211 */ /* 0x000fe200078e18ff */
[----:B0-----:R-:W-:-:S03]  /*aac0*/  FMUL R15, R140, UR6 ;  /* 0x000000068c0f7c20 */ /* 0x001fc60008400000 */
[----:B------:R-:W-:-:S04]  /*aad0*/  IADD3 R17, PT, PT, R4, R3, RZ ;  /* 0x0000000304117210 */ /* 0x000fc80007ffe0ff */
[----:B------:R-:W-:-:S04]  /*aae0*/  IADD3 R6, P0, PT, R30, R17, RZ ;  /* 0x000000111e067210 */ /* 0x000fc80007f1e0ff */
[----:B------:R-:W-:Y:S02]  /*aaf0*/  LEA.HI.X.SX32 R13, R17, RZ, 0x1, P0 ;  /* 0x000000ff110d7211 */ /* 0x000fe400000f0eff */
[----:B------:R-:W-:-:S04]  /*ab00*/  LEA R12, P0, R6, UR4, 0x2 ;  /* 0x00000004060c7c11 */ /* 0x000fc8000f8010ff */
[----:B------:R-:W-:Y:S01]  /*ab10*/  LEA.HI.X R13, R6, UR5, R13, 0x2, P0 ;  /* 0x00000005060d7c11 */ /* 0x000fe200080f140d */
[----:B--2---:R-:W-:-:S05]  /*ab20*/  FFMA R15, R0, UR7, R15 ;  /* 0x00000007000f7c23 */ /* 0x004fca000800000f */
[----:B------:R0:W-:Y:S04]  /*ab30*/  STG.E desc[UR8][R10.64], R15 ;  /* 0x0000000f0a007986 */ /* 0x0001e8000c101908 */
[----:B------:R-:W2:Y:S01]  /*ab40*/  LDG.E R0, desc[UR8][R12.64] ;  /* 0x000000080c007981 */ /* 0x000ea2000c1e1900 */
[----:B-1----:R-:W-:Y:S01]  /*ab50*/  IADD3 R9, PT, PT, R7, R4, RZ ;  /* 0x0000000407097210 */ /* 0x002fe20007ffe0ff */
        /* <DEDUP_REMOVED lines=199> */
[----:B------:R-:W-:-:S04]  /*b7d0*/  IADD3 R17, PT, PT, R17, 0x70, RZ ;  /* 0x0000007011117810 */ /* 0x000fc80007ffe0ff */
[----:B------:R-:W-:-:S04]  /*b7e0*/  IADD3 R4, P0, PT, R30, R17, RZ ;  /* 0x000000111e047210 */ /* 0x000fc80007f1e0ff */
[----:B-1----:R-:W-:Y:S01]  /*b7f0*/  LEA.HI.X.SX32 R11, R17, RZ, 0x1, P0 ;  /* 0x000000ff110b7211 */ /* 0x002fe200000f0eff */
[----:B------:R-:W-:Y:S01]  /*b800*/  FMUL R17, R144, UR6 ;  /* 0x0000000690117c20 */ /* 0x000fe20008400000 */
[----:B------:R-:W-:-:S04]  /*b810*/  LEA R10, P0, R4, UR4, 0x2 ;  /* 0x00000004040a7c11 */ /* 0x000fc8000f8010ff */
        /* <DEDUP_REMOVED lines=78> */
[----:B------:R-:W-:-:S03]  /*bd00*/  FMUL R135, R135, UR6 ;  /* 0x0000000687877c20 */ /* 0x000fc60008400000 */
[----:B0-----:R-:W-:-:S04]  /*bd10*/  IADD3 R11, PT, PT, R4, R3, RZ ;  /* 0x00000003040b7210 */ /* 0x001fc80007ffe0ff */
[----:B------:R-:W-:-:S04]  /*bd20*/  IADD3 R3, P0, PT, R30, R11, RZ ;  /* 0x0000000b1e037210 */ /* 0x000fc80007f1e0ff */
[----:B------:R-:W-:Y:S02]  /*bd30*/  LEA.HI.X.SX32 R6, R11, RZ, 0x1, P0 ;  /* 0x000000ff0b067211 */ /* 0x000fe400000f0eff */
[----:B------:R-:W-:-:S04]  /*bd40*/  LEA R2, P0, R3, UR4, 0x2 ;  /* 0x0000000403027c11 */ /* 0x000fc8000f8010ff */
[----:B------:R-:W-:Y:S01]  /*bd50*/  LEA.HI.X R3, R3, UR5, R6, 0x2, P0 ;  /* 0x0000000503037c11 */ /* 0x000fe200080f1406 */
[----:B--2---:R-:W-:-:S05]  /*bd60*/  FFMA R135, R0, UR7, R135 ;  /* 0x0000000700877c23 */ /* 0x004fca0008000087 */
[----:B------:R0:W-:Y:S04]  /*bd70*/  STG.E desc[UR8][R8.64], R135 ;  /* 0x0000008708007986 */ /* 0x0001e8000c101908 */
[----:B------:R-:W1:Y:S01]  /*bd80*/  LDG.E R0, desc[UR8][R2.64] ;  /* 0x0000000802007981 */ /* 0x000e62000c1e1900 */
[----:B------:R-:W-:-:S04]  /*bd90*/  IADD3 R7, PT, PT, R7, R4, RZ ;  /* 0x0000000407077210 */ /* 0x000fc80007ffe0ff */
[----:B------:R-:W-:-:S04]  /*bda0*/  IADD3 R5, P0, PT, R30, R7, RZ ;  /* 0x000000071e057210 */ /* 0x000fc80007f1e0ff */
[----:B------:R-:W-:Y:S01]  /*bdb0*/  LEA.HI.X.SX32 R6, R7, RZ, 0x1, P0 ;  /* 0x000000ff07067211 */ /* 0x000fe200000f0eff */
[----:B------:R-:W-:Y:S01]  /*bdc0*/  FMUL R7, R100, UR6 ;  /* 0x0000000664077c20 */ /* 0x000fe20008400000 */
[----:B------:R-:W-:-:S04]  /*bdd0*/  LEA R4, P0, R5, UR4, 0x2 ;  /* 0x0000000405047c11 */ /* 0x000fc8000f8010ff */
[----:B------:R-:W-:Y:S01]  /*bde0*/  LEA.HI.X R5, R5, UR5, R6, 0x2, P0 ;  /* 0x0000000505057c11 */ /* 0x000fe200080f1406 */
[----:B-1----:R-:W-:-:S05]  /*bdf0*/  FFMA R13, R0, UR7, R7 ;  /* 0x00000007000d7c23 */ /* 0x002fca0008000007 */
[----:B------:R1:W-:Y:S04]  /*be00*/  STG.E desc[UR8][R2.64], R13 ;  /* 0x0000000d02007986 */ /* 0x0003e8000c101908 */
[----:B------:R-:W2:Y:S01]  /*be10*/  LDG.E R0, desc[UR8][R4.64] ;  /* 0x0000000804007981 */ /* 0x000ea2000c1e1900 */
[----:B------:R-:W-:Y:S01]  /*be20*/  IADD3 R7, PT, PT, R11, 0x20, RZ ;  /* 0x000000200b077810 */ /* 0x000fe20007ffe0ff */
[----:B0-----:R-:W-:-:S03]  /*be30*/  FMUL R9, R104, UR6 ;  /* 0x0000000668097c20 */ /* 0x001fc60008400000 */
        /* <DEDUP_REMOVED lines=50> */
[----:B------:R-:W-:Y:S04]  /*c160*/  STG.E desc[UR8][R2.64], R11 ;  /* 0x0000000b02007986 */ /* 0x000fe8000c101908 */
[----:B------:R-:W2:Y:S01]  /*c170*/  LDG.E R0, desc[UR8][R4.64] ;  /* 0x0000000804007981 */ /* 0x000ea2000c1e1900 */
[----:B0-----:R-:W-:-:S04]  /*c180*/  FMUL R7, R156, UR6 ;  /* 0x000000069c077c20 */ /* 0x001fc80008400000 */
[----:B--2---:R-:W-:-:S05]  /*c190*/  FFMA R7, R0, UR7, R7 ;  /* 0x0000000700077c23 */ /* 0x004fca0008000007 */
[----:B------:R-:W-:Y:S01]  /*c1a0*/  STG.E desc[UR8][R4.64], R7 ;  /* 0x0000000704007986 */ /* 0x000fe2000c101908 */
[----:B------:R-:W-:Y:S05]  /*c1b0*/  EXIT ;  /* 0x000000000000794d */ /* 0x000fea0003800000 */
.L_x_5:
[----:B------:R-:W-:-:S00]  /*c1c0*/  BRA `(.L_x_5) ;  /* 0xfffffffc00fc7947 */ /* 0x000fc0000383ffff */
[----:B------:R-:W-:-:S00]  /*c1d0*/  NOP ;  /* 0x0000000000007918 */ /* 0x000fc00000000000 */
        /* <DEDUP_REMOVED lines=10> */
.L_x_6:


//--------------------- .nv.shared._Z5sgemmILi128ELi64ELi16ELi16ELi8EEviiiffPKfS1_Pf --------------------------
	.section	.nv.shared._Z5sgemmILi128ELi64ELi16ELi16ELi8EEviiiffPKfS1_Pf,"aw",@nobits
	.sectionflags	@""
	.align	16
.nv.shared._Z5sgemmILi128ELi64ELi16ELi16ELi8EEviiiffPKfS1_Pf:
	.zero		17408


//--------------------- .nv.shared.reserved.0     --------------------------
	.section	.nv.shared.reserved.0,"aw",@nobits
	.weak		__nv_reservedSMEM_offset_0_alias
	.size		__nv_reservedSMEM_offset_0_alias, 0, 64
	.other		__nv_reservedSMEM_offset_0_alias,@"STO_CUDA_RESERVED_SHARED STV_DEFAULT"
__nv_reservedSMEM_offset_0_alias:
	.zero		0
	.zero		64


//--------------------- .nv.constant0._Z5sgemmILi128ELi64ELi16ELi16ELi8EEviiiffPKfS1_Pf --------------------------
	.section	.nv.constant0._Z5sgemmILi128ELi64ELi16ELi16ELi8EEviiiffPKfS1_Pf,"a",@progbits
	.sectionflags	@""
	.align	4
.nv.constant0._Z5sgemmILi128ELi64ELi16ELi16ELi8EEviiiffPKfS1_Pf:
	.zero		944


//--------------------- SYMBOLS --------------------------

	.type		.nv.reservedSmem.offset0,@object
	.size		.nv.reservedSmem.offset0,0x4
	.type		.nv.reservedSmem.cap,@object
	.size		.nv.reservedSmem.cap,0x4
